//
// Generated by NVIDIA NVVM Compiler
//
// Compiler Build ID: CL-36424714
// Cuda compilation tools, release 13.0, V13.0.88
// Based on NVVM 20.0.0
//

.version 9.0
.target sm_100
.address_size 64

	// .globl	_Z5sgemmILi16ELi4EEviiiPfS0_S0_
// _ZZ5sgemmILi16ELi4EEviiiPfS0_S0_E6a_smem has been demoted
// _ZZ5sgemmILi16ELi4EEviiiPfS0_S0_E6b_smem has been demoted

.visible .entry _Z5sgemmILi16ELi4EEviiiPfS0_S0_(
	.param .u32 _Z5sgemmILi16ELi4EEviiiPfS0_S0__param_0,
	.param .u32 _Z5sgemmILi16ELi4EEviiiPfS0_S0__param_1,
	.param .u32 _Z5sgemmILi16ELi4EEviiiPfS0_S0__param_2,
	.param .u64 .ptr .align 1 _Z5sgemmILi16ELi4EEviiiPfS0_S0__param_3,
	.param .u64 .ptr .align 1 _Z5sgemmILi16ELi4EEviiiPfS0_S0__param_4,
	.param .u64 .ptr .align 1 _Z5sgemmILi16ELi4EEviiiPfS0_S0__param_5
)
{
	.reg .pred 	%p<3>;
	.reg .b32 	%r<48>;
	.reg .b32 	%f<1635>;
	.reg .b64 	%rd<41>;
	// demoted variable
	.shared .align 4 .b8 _ZZ5sgemmILi16ELi4EEviiiPfS0_S0_E6a_smem[16384];
	// demoted variable
	.shared .align 4 .b8 _ZZ5sgemmILi16ELi4EEviiiPfS0_S0_E6b_smem[16384];
	ld.param.u32 	%r6, [_Z5sgemmILi16ELi4EEviiiPfS0_S0__param_2];
	ld.param.u64 	%rd14, [_Z5sgemmILi16ELi4EEviiiPfS0_S0__param_3];
	ld.param.u64 	%rd12, [_Z5sgemmILi16ELi4EEviiiPfS0_S0__param_4];
	cvta.to.global.u64 	%rd1, %rd14;
	mov.u32 	%r1, %tid.x;
	mov.u32 	%r2, %tid.y;
	mov.u32 	%r7, %ctaid.x;
	mov.u32 	%r8, %ctaid.y;
	shl.b32 	%r3, %r8, 6;
	shl.b32 	%r4, %r7, 6;
	setp.lt.s32 	%p1, %r6, 1;
	mov.f32 	%f1619, 0f00000000;
	mov.f32 	%f1620, %f1619;
	mov.f32 	%f1621, %f1619;
	mov.f32 	%f1622, %f1619;
	mov.f32 	%f1623, %f1619;
	mov.f32 	%f1624, %f1619;
	mov.f32 	%f1625, %f1619;
	mov.f32 	%f1626, %f1619;
	mov.f32 	%f1627, %f1619;
	mov.f32 	%f1628, %f1619;
	mov.f32 	%f1629, %f1619;
	mov.f32 	%f1630, %f1619;
	mov.f32 	%f1631, %f1619;
	mov.f32 	%f1632, %f1619;
	mov.f32 	%f1633, %f1619;
	mov.f32 	%f1634, %f1619;
	@%p1 bra 	$L__BB0_3;
	ld.param.u32 	%r46, [_Z5sgemmILi16ELi4EEviiiPfS0_S0__param_2];
	ld.param.u32 	%r43, [_Z5sgemmILi16ELi4EEviiiPfS0_S0__param_1];
	mul.lo.s32 	%r9, %r46, %r3;
	mul.wide.s32 	%rd15, %r9, 4;
	add.s64 	%rd40, %rd1, %rd15;
	shl.b32 	%r10, %r2, 2;
	shl.b32 	%r11, %r1, 2;
	mad.lo.s32 	%r12, %r10, %r46, %r11;
	mad.lo.s32 	%r13, %r10, %r43, %r11;
	add.s32 	%r14, %r12, %r46;
	add.s32 	%r15, %r14, %r46;
	add.s32 	%r16, %r15, %r46;
	mul.wide.s32 	%rd16, %r13, 4;
	mul.wide.u32 	%rd17, %r4, 4;
	add.s64 	%rd18, %rd16, %rd17;
	cvta.to.global.u64 	%rd19, %rd12;
	add.s64 	%rd39, %rd19, %rd18;
	mul.wide.u32 	%rd4, %r16, 4;
	mul.wide.u32 	%rd5, %r14, 4;
	mul.wide.u32 	%rd6, %r15, 4;
	mul.wide.s32 	%rd20, %r46, 4;
	add.s64 	%rd7, %rd40, %rd20;
	mov.f32 	%f1619, 0f00000000;
$L__BB0_2:
	ld.param.u32 	%r47, [_Z5sgemmILi16ELi4EEviiiPfS0_S0__param_2];
	ld.param.u32 	%r44, [_Z5sgemmILi16ELi4EEviiiPfS0_S0__param_1];
	mul.lo.s32 	%r18, %r2, %r47;
	shl.b32 	%r19, %r18, 2;
	mov.u32 	%r20, %tid.x;
	shl.b32 	%r21, %r20, 2;
	add.s32 	%r22, %r19, %r21;
	mul.wide.u32 	%rd21, %r22, 4;
	add.s64 	%rd22, %rd40, %rd21;
	ld.global.f32 	%f51, [%rd22];
	shl.b32 	%r23, %r2, 10;
	mov.u32 	%r24, _ZZ5sgemmILi16ELi4EEviiiPfS0_S0_E6a_smem;
	add.s32 	%r25, %r24, %r23;
	shl.b32 	%r26, %r20, 4;
	add.s32 	%r27, %r25, %r26;
	st.shared.f32 	[%r27], %f51;
	ld.global.f32 	%f52, [%rd39];
	mov.u32 	%r28, _ZZ5sgemmILi16ELi4EEviiiPfS0_S0_E6b_smem;
	add.s32 	%r29, %r28, %r26;
	add.s32 	%r30, %r29, %r23;
	st.shared.f32 	[%r30], %f52;
	ld.global.f32 	%f53, [%rd22+4];
	st.shared.f32 	[%r27+4], %f53;
	ld.global.f32 	%f54, [%rd39+4];
	st.shared.f32 	[%r30+4], %f54;
	ld.global.f32 	%f55, [%rd22+8];
	st.shared.f32 	[%r27+8], %f55;
	ld.global.f32 	%f56, [%rd39+8];
	st.shared.f32 	[%r30+8], %f56;
	ld.global.f32 	%f57, [%rd22+12];
	st.shared.f32 	[%r27+12], %f57;
	ld.global.f32 	%f58, [%rd39+12];
	st.shared.f32 	[%r30+12], %f58;
	add.s64 	%rd23, %rd40, %rd5;
	ld.global.f32 	%f59, [%rd23];
	st.shared.f32 	[%r27+256], %f59;
	mul.wide.s32 	%rd24, %r44, 4;
	add.s64 	%rd25, %rd39, %rd24;
	ld.global.f32 	%f60, [%rd25];
	st.shared.f32 	[%r30+256], %f60;
	ld.global.f32 	%f61, [%rd23+4];
	st.shared.f32 	[%r27+260], %f61;
	ld.global.f32 	%f62, [%rd25+4];
	st.shared.f32 	[%r30+260], %f62;
	ld.global.f32 	%f63, [%rd23+8];
	st.shared.f32 	[%r27+264], %f63;
	ld.global.f32 	%f64, [%rd25+8];
	st.shared.f32 	[%r30+264], %f64;
	ld.global.f32 	%f65, [%rd23+12];
	st.shared.f32 	[%r27+268], %f65;
	ld.global.f32 	%f66, [%rd25+12];
	st.shared.f32 	[%r30+268], %f66;
	add.s64 	%rd26, %rd40, %rd6;
	ld.global.f32 	%f67, [%rd26];
	st.shared.f32 	[%r27+512], %f67;
	add.s64 	%rd27, %rd25, %rd24;
	ld.global.f32 	%f68, [%rd27];
	st.shared.f32 	[%r30+512], %f68;
	ld.global.f32 	%f69, [%rd26+4];
	st.shared.f32 	[%r27+516], %f69;
	ld.global.f32 	%f70, [%rd27+4];
	st.shared.f32 	[%r30+516], %f70;
	ld.global.f32 	%f71, [%rd26+8];
	st.shared.f32 	[%r27+520], %f71;
	ld.global.f32 	%f72, [%rd27+8];
	st.shared.f32 	[%r30+520], %f72;
	ld.global.f32 	%f73, [%rd26+12];
	st.shared.f32 	[%r27+524], %f73;
	ld.global.f32 	%f74, [%rd27+12];
	st.shared.f32 	[%r30+524], %f74;
	add.s64 	%rd28, %rd40, %rd4;
	ld.global.f32 	%f75, [%rd28];
	st.shared.f32 	[%r27+768], %f75;
	add.s64 	%rd29, %rd27, %rd24;
	ld.global.f32 	%f76, [%rd29];
	st.shared.f32 	[%r30+768], %f76;
	ld.global.f32 	%f77, [%rd28+4];
	st.shared.f32 	[%r27+772], %f77;
	ld.global.f32 	%f78, [%rd29+4];
	st.shared.f32 	[%r30+772], %f78;
	ld.global.f32 	%f79, [%rd28+8];
	st.shared.f32 	[%r27+776], %f79;
	ld.global.f32 	%f80, [%rd29+8];
	st.shared.f32 	[%r30+776], %f80;
	ld.global.f32 	%f81, [%rd28+12];
	st.shared.f32 	[%r27+780], %f81;
	ld.global.f32 	%f82, [%rd29+12];
	st.shared.f32 	[%r30+780], %f82;
	bar.sync 	0;
	ld.shared.f32 	%f83, [%r25];
	ld.shared.f32 	%f84, [%r29];
	fma.rn.f32 	%f85, %f83, %f84, %f1634;
	ld.shared.f32 	%f86, [%r25+4];
	ld.shared.f32 	%f87, [%r29+256];
	fma.rn.f32 	%f88, %f86, %f87, %f85;
	ld.shared.f32 	%f89, [%r25+8];
	ld.shared.f32 	%f90, [%r29+512];
	fma.rn.f32 	%f91, %f89, %f90, %f88;
	ld.shared.f32 	%f92, [%r25+12];
	ld.shared.f32 	%f93, [%r29+768];
	fma.rn.f32 	%f94, %f92, %f93, %f91;
	ld.shared.f32 	%f95, [%r25+16];
	ld.shared.f32 	%f96, [%r29+1024];
	fma.rn.f32 	%f97, %f95, %f96, %f94;
	ld.shared.f32 	%f98, [%r25+20];
	ld.shared.f32 	%f99, [%r29+1280];
	fma.rn.f32 	%f100, %f98, %f99, %f97;
	ld.shared.f32 	%f101, [%r25+24];
	ld.shared.f32 	%f102, [%r29+1536];
	fma.rn.f32 	%f103, %f101, %f102, %f100;
	ld.shared.f32 	%f104, [%r25+28];
	ld.shared.f32 	%f105, [%r29+1792];
	fma.rn.f32 	%f106, %f104, %f105, %f103;
	ld.shared.f32 	%f107, [%r25+32];
	ld.shared.f32 	%f108, [%r29+2048];
	fma.rn.f32 	%f109, %f107, %f108, %f106;
	ld.shared.f32 	%f110, [%r25+36];
	ld.shared.f32 	%f111, [%r29+2304];
	fma.rn.f32 	%f112, %f110, %f111, %f109;
	ld.shared.f32 	%f113, [%r25+40];
	ld.shared.f32 	%f114, [%r29+2560];
	fma.rn.f32 	%f115, %f113, %f114, %f112;
	ld.shared.f32 	%f116, [%r25+44];
	ld.shared.f32 	%f117, [%r29+2816];
	fma.rn.f32 	%f118, %f116, %f117, %f115;
	ld.shared.f32 	%f119, [%r25+48];
	ld.shared.f32 	%f120, [%r29+3072];
	fma.rn.f32 	%f121, %f119, %f120, %f118;
	ld.shared.f32 	%f122, [%r25+52];
	ld.shared.f32 	%f123, [%r29+3328];
	fma.rn.f32 	%f124, %f122, %f123, %f121;
	ld.shared.f32 	%f125, [%r25+56];
	ld.shared.f32 	%f126, [%r29+3584];
	fma.rn.f32 	%f127, %f125, %f126, %f124;
	ld.shared.f32 	%f128, [%r25+60];
	ld.shared.f32 	%f129, [%r29+3840];
	fma.rn.f32 	%f130, %f128, %f129, %f127;
	ld.shared.f32 	%f131, [%r25+64];
	ld.shared.f32 	%f132, [%r29+4096];
	fma.rn.f32 	%f133, %f131, %f132, %f130;
	ld.shared.f32 	%f134, [%r25+68];
	ld.shared.f32 	%f135, [%r29+4352];
	fma.rn.f32 	%f136, %f134, %f135, %f133;
	ld.shared.f32 	%f137, [%r25+72];
	ld.shared.f32 	%f138, [%r29+4608];
	fma.rn.f32 	%f139, %f137, %f138, %f136;
	ld.shared.f32 	%f140, [%r25+76];
	ld.shared.f32 	%f141, [%r29+4864];
	fma.rn.f32 	%f142, %f140, %f141, %f139;
	ld.shared.f32 	%f143, [%r25+80];
	ld.shared.f32 	%f144, [%r29+5120];
	fma.rn.f32 	%f145, %f143, %f144, %f142;
	ld.shared.f32 	%f146, [%r25+84];
	ld.shared.f32 	%f147, [%r29+5376];
	fma.rn.f32 	%f148, %f146, %f147, %f145;
	ld.shared.f32 	%f149, [%r25+88];
	ld.shared.f32 	%f150, [%r29+5632];
	fma.rn.f32 	%f151, %f149, %f150, %f148;
	ld.shared.f32 	%f152, [%r25+92];
	ld.shared.f32 	%f153, [%r29+5888];
	fma.rn.f32 	%f154, %f152, %f153, %f151;
	ld.shared.f32 	%f155, [%r25+96];
	ld.shared.f32 	%f156, [%r29+6144];
	fma.rn.f32 	%f157, %f155, %f156, %f154;
	ld.shared.f32 	%f158, [%r25+100];
	ld.shared.f32 	%f159, [%r29+6400];
	fma.rn.f32 	%f160, %f158, %f159, %f157;
	ld.shared.f32 	%f161, [%r25+104];
	ld.shared.f32 	%f162, [%r29+6656];
	fma.rn.f32 	%f163, %f161, %f162, %f160;
	ld.shared.f32 	%f164, [%r25+108];
	ld.shared.f32 	%f165, [%r29+6912];
	fma.rn.f32 	%f166, %f164, %f165, %f163;
	ld.shared.f32 	%f167, [%r25+112];
	ld.shared.f32 	%f168, [%r29+7168];
	fma.rn.f32 	%f169, %f167, %f168, %f166;
	ld.shared.f32 	%f170, [%r25+116];
	ld.shared.f32 	%f171, [%r29+7424];
	fma.rn.f32 	%f172, %f170, %f171, %f169;
	ld.shared.f32 	%f173, [%r25+120];
	ld.shared.f32 	%f174, [%r29+7680];
	fma.rn.f32 	%f175, %f173, %f174, %f172;
	ld.shared.f32 	%f176, [%r25+124];
	ld.shared.f32 	%f177, [%r29+7936];
	fma.rn.f32 	%f178, %f176, %f177, %f175;
	ld.shared.f32 	%f179, [%r25+128];
	ld.shared.f32 	%f180, [%r29+8192];
	fma.rn.f32 	%f181, %f179, %f180, %f178;
	ld.shared.f32 	%f182, [%r25+132];
	ld.shared.f32 	%f183, [%r29+8448];
	fma.rn.f32 	%f184, %f182, %f183, %f181;
	ld.shared.f32 	%f185, [%r25+136];
	ld.shared.f32 	%f186, [%r29+8704];
	fma.rn.f32 	%f187, %f185, %f186, %f184;
	ld.shared.f32 	%f188, [%r25+140];
	ld.shared.f32 	%f189, [%r29+8960];
	fma.rn.f32 	%f190, %f188, %f189, %f187;
	ld.shared.f32 	%f191, [%r25+144];
	ld.shared.f32 	%f192, [%r29+9216];
	fma.rn.f32 	%f193, %f191, %f192, %f190;
	ld.shared.f32 	%f194, [%r25+148];
	ld.shared.f32 	%f195, [%r29+9472];
	fma.rn.f32 	%f196, %f194, %f195, %f193;
	ld.shared.f32 	%f197, [%r25+152];
	ld.shared.f32 	%f198, [%r29+9728];
	fma.rn.f32 	%f199, %f197, %f198, %f196;
	ld.shared.f32 	%f200, [%r25+156];
	ld.shared.f32 	%f201, [%r29+9984];
	fma.rn.f32 	%f202, %f200, %f201, %f199;
	ld.shared.f32 	%f203, [%r25+160];
	ld.shared.f32 	%f204, [%r29+10240];
	fma.rn.f32 	%f205, %f203, %f204, %f202;
	ld.shared.f32 	%f206, [%r25+164];
	ld.shared.f32 	%f207, [%r29+10496];
	fma.rn.f32 	%f208, %f206, %f207, %f205;
	ld.shared.f32 	%f209, [%r25+168];
	ld.shared.f32 	%f210, [%r29+10752];
	fma.rn.f32 	%f211, %f209, %f210, %f208;
	ld.shared.f32 	%f212, [%r25+172];
	ld.shared.f32 	%f213, [%r29+11008];
	fma.rn.f32 	%f214, %f212, %f213, %f211;
	ld.shared.f32 	%f215, [%r25+176];
	ld.shared.f32 	%f216, [%r29+11264];
	fma.rn.f32 	%f217, %f215, %f216, %f214;
	ld.shared.f32 	%f218, [%r25+180];
	ld.shared.f32 	%f219, [%r29+11520];
	fma.rn.f32 	%f220, %f218, %f219, %f217;
	ld.shared.f32 	%f221, [%r25+184];
	ld.shared.f32 	%f222, [%r29+11776];
	fma.rn.f32 	%f223, %f221, %f222, %f220;
	ld.shared.f32 	%f224, [%r25+188];
	ld.shared.f32 	%f225, [%r29+12032];
	fma.rn.f32 	%f226, %f224, %f225, %f223;
	ld.shared.f32 	%f227, [%r25+192];
	ld.shared.f32 	%f228, [%r29+12288];
	fma.rn.f32 	%f229, %f227, %f228, %f226;
	ld.shared.f32 	%f230, [%r25+196];
	ld.shared.f32 	%f231, [%r29+12544];
	fma.rn.f32 	%f232, %f230, %f231, %f229;
	ld.shared.f32 	%f233, [%r25+200];
	ld.shared.f32 	%f234, [%r29+12800];
	fma.rn.f32 	%f235, %f233, %f234, %f232;
	ld.shared.f32 	%f236, [%r25+204];
	ld.shared.f32 	%f237, [%r29+13056];
	fma.rn.f32 	%f238, %f236, %f237, %f235;
	ld.shared.f32 	%f239, [%r25+208];
	ld.shared.f32 	%f240, [%r29+13312];
	fma.rn.f32 	%f241, %f239, %f240, %f238;
	ld.shared.f32 	%f242, [%r25+212];
	ld.shared.f32 	%f243, [%r29+13568];
	fma.rn.f32 	%f244, %f242, %f243, %f241;
	ld.shared.f32 	%f245, [%r25+216];
	ld.shared.f32 	%f246, [%r29+13824];
	fma.rn.f32 	%f247, %f245, %f246, %f244;
	ld.shared.f32 	%f248, [%r25+220];
	ld.shared.f32 	%f249, [%r29+14080];
	fma.rn.f32 	%f250, %f248, %f249, %f247;
	ld.shared.f32 	%f251, [%r25+224];
	ld.shared.f32 	%f252, [%r29+14336];
	fma.rn.f32 	%f253, %f251, %f252, %f250;
	ld.shared.f32 	%f254, [%r25+228];
	ld.shared.f32 	%f255, [%r29+14592];
	fma.rn.f32 	%f256, %f254, %f255, %f253;
	ld.shared.f32 	%f257, [%r25+232];
	ld.shared.f32 	%f258, [%r29+14848];
	fma.rn.f32 	%f259, %f257, %f258, %f256;
	ld.shared.f32 	%f260, [%r25+236];
	ld.shared.f32 	%f261, [%r29+15104];
	fma.rn.f32 	%f262, %f260, %f261, %f259;
	ld.shared.f32 	%f263, [%r25+240];
	ld.shared.f32 	%f264, [%r29+15360];
	fma.rn.f32 	%f265, %f263, %f264, %f262;
	ld.shared.f32 	%f266, [%r25+244];
	ld.shared.f32 	%f267, [%r29+15616];
	fma.rn.f32 	%f268, %f266, %f267, %f265;
	ld.shared.f32 	%f269, [%r25+248];
	ld.shared.f32 	%f270, [%r29+15872];
	fma.rn.f32 	%f271, %f269, %f270, %f268;
	ld.shared.f32 	%f272, [%r25+252];
	ld.shared.f32 	%f273, [%r29+16128];
	fma.rn.f32 	%f1634, %f272, %f273, %f271;
	ld.shared.f32 	%f274, [%r29+4];
	fma.rn.f32 	%f275, %f83, %f274, %f1633;
	ld.shared.f32 	%f276, [%r29+260];
	fma.rn.f32 	%f277, %f86, %f276, %f275;
	ld.shared.f32 	%f278, [%r29+516];
	fma.rn.f32 	%f279, %f89, %f278, %f277;
	ld.shared.f32 	%f280, [%r29+772];
	fma.rn.f32 	%f281, %f92, %f280, %f279;
	ld.shared.f32 	%f282, [%r29+1028];
	fma.rn.f32 	%f283, %f95, %f282, %f281;
	ld.shared.f32 	%f284, [%r29+1284];
	fma.rn.f32 	%f285, %f98, %f284, %f283;
	ld.shared.f32 	%f286, [%r29+1540];
	fma.rn.f32 	%f287, %f101, %f286, %f285;
	ld.shared.f32 	%f288, [%r29+1796];
	fma.rn.f32 	%f289, %f104, %f288, %f287;
	ld.shared.f32 	%f290, [%r29+2052];
	fma.rn.f32 	%f291, %f107, %f290, %f289;
	ld.shared.f32 	%f292, [%r29+2308];
	fma.rn.f32 	%f293, %f110, %f292, %f291;
	ld.shared.f32 	%f294, [%r29+2564];
	fma.rn.f32 	%f295, %f113, %f294, %f293;
	ld.shared.f32 	%f296, [%r29+2820];
	fma.rn.f32 	%f297, %f116, %f296, %f295;
	ld.shared.f32 	%f298, [%r29+3076];
	fma.rn.f32 	%f299, %f119, %f298, %f297;
	ld.shared.f32 	%f300, [%r29+3332];
	fma.rn.f32 	%f301, %f122, %f300, %f299;
	ld.shared.f32 	%f302, [%r29+3588];
	fma.rn.f32 	%f303, %f125, %f302, %f301;
	ld.shared.f32 	%f304, [%r29+3844];
	fma.rn.f32 	%f305, %f128, %f304, %f303;
	ld.shared.f32 	%f306, [%r29+4100];
	fma.rn.f32 	%f307, %f131, %f306, %f305;
	ld.shared.f32 	%f308, [%r29+4356];
	fma.rn.f32 	%f309, %f134, %f308, %f307;
	ld.shared.f32 	%f310, [%r29+4612];
	fma.rn.f32 	%f311, %f137, %f310, %f309;
	ld.shared.f32 	%f312, [%r29+4868];
	fma.rn.f32 	%f313, %f140, %f312, %f311;
	ld.shared.f32 	%f314, [%r29+5124];
	fma.rn.f32 	%f315, %f143, %f314, %f313;
	ld.shared.f32 	%f316, [%r29+5380];
	fma.rn.f32 	%f317, %f146, %f316, %f315;
	ld.shared.f32 	%f318, [%r29+5636];
	fma.rn.f32 	%f319, %f149, %f318, %f317;
	ld.shared.f32 	%f320, [%r29+5892];
	fma.rn.f32 	%f321, %f152, %f320, %f319;
	ld.shared.f32 	%f322, [%r29+6148];
	fma.rn.f32 	%f323, %f155, %f322, %f321;
	ld.shared.f32 	%f324, [%r29+6404];
	fma.rn.f32 	%f325, %f158, %f324, %f323;
	ld.shared.f32 	%f326, [%r29+6660];
	fma.rn.f32 	%f327, %f161, %f326, %f325;
	ld.shared.f32 	%f328, [%r29+6916];
	fma.rn.f32 	%f329, %f164, %f328, %f327;
	ld.shared.f32 	%f330, [%r29+7172];
	fma.rn.f32 	%f331, %f167, %f330, %f329;
	ld.shared.f32 	%f332, [%r29+7428];
	fma.rn.f32 	%f333, %f170, %f332, %f331;
	ld.shared.f32 	%f334, [%r29+7684];
	fma.rn.f32 	%f335, %f173, %f334, %f333;
	ld.shared.f32 	%f336, [%r29+7940];
	fma.rn.f32 	%f337, %f176, %f336, %f335;
	ld.shared.f32 	%f338, [%r29+8196];
	fma.rn.f32 	%f339, %f179, %f338, %f337;
	ld.shared.f32 	%f340, [%r29+8452];
	fma.rn.f32 	%f341, %f182, %f340, %f339;
	ld.shared.f32 	%f342, [%r29+8708];
	fma.rn.f32 	%f343, %f185, %f342, %f341;
	ld.shared.f32 	%f344, [%r29+8964];
	fma.rn.f32 	%f345, %f188, %f344, %f343;
	ld.shared.f32 	%f346, [%r29+9220];
	fma.rn.f32 	%f347, %f191, %f346, %f345;
	ld.shared.f32 	%f348, [%r29+9476];
	fma.rn.f32 	%f349, %f194, %f348, %f347;
	ld.shared.f32 	%f350, [%r29+9732];
	fma.rn.f32 	%f351, %f197, %f350, %f349;
	ld.shared.f32 	%f352, [%r29+9988];
	fma.rn.f32 	%f353, %f200, %f352, %f351;
	ld.shared.f32 	%f354, [%r29+10244];
	fma.rn.f32 	%f355, %f203, %f354, %f353;
	ld.shared.f32 	%f356, [%r29+10500];
	fma.rn.f32 	%f357, %f206, %f356, %f355;
	ld.shared.f32 	%f358, [%r29+10756];
	fma.rn.f32 	%f359, %f209, %f358, %f357;
	ld.shared.f32 	%f360, [%r29+11012];
	fma.rn.f32 	%f361, %f212, %f360, %f359;
	ld.shared.f32 	%f362, [%r29+11268];
	fma.rn.f32 	%f363, %f215, %f362, %f361;
	ld.shared.f32 	%f364, [%r29+11524];
	fma.rn.f32 	%f365, %f218, %f364, %f363;
	ld.shared.f32 	%f366, [%r29+11780];
	fma.rn.f32 	%f367, %f221, %f366, %f365;
	ld.shared.f32 	%f368, [%r29+12036];
	fma.rn.f32 	%f369, %f224, %f368, %f367;
	ld.shared.f32 	%f370, [%r29+12292];
	fma.rn.f32 	%f371, %f227, %f370, %f369;
	ld.shared.f32 	%f372, [%r29+12548];
	fma.rn.f32 	%f373, %f230, %f372, %f371;
	ld.shared.f32 	%f374, [%r29+12804];
	fma.rn.f32 	%f375, %f233, %f374, %f373;
	ld.shared.f32 	%f376, [%r29+13060];
	fma.rn.f32 	%f377, %f236, %f376, %f375;
	ld.shared.f32 	%f378, [%r29+13316];
	fma.rn.f32 	%f379, %f239, %f378, %f377;
	ld.shared.f32 	%f380, [%r29+13572];
	fma.rn.f32 	%f381, %f242, %f380, %f379;
	ld.shared.f32 	%f382, [%r29+13828];
	fma.rn.f32 	%f383, %f245, %f382, %f381;
	ld.shared.f32 	%f384, [%r29+14084];
	fma.rn.f32 	%f385, %f248, %f384, %f383;
	ld.shared.f32 	%f386, [%r29+14340];
	fma.rn.f32 	%f387, %f251, %f386, %f385;
	ld.shared.f32 	%f388, [%r29+14596];
	fma.rn.f32 	%f389, %f254, %f388, %f387;
	ld.shared.f32 	%f390, [%r29+14852];
	fma.rn.f32 	%f391, %f257, %f390, %f389;
	ld.shared.f32 	%f392, [%r29+15108];
	fma.rn.f32 	%f393, %f260, %f392, %f391;
	ld.shared.f32 	%f394, [%r29+15364];
	fma.rn.f32 	%f395, %f263, %f394, %f393;
	ld.shared.f32 	%f396, [%r29+15620];
	fma.rn.f32 	%f397, %f266, %f396, %f395;
	ld.shared.f32 	%f398, [%r29+15876];
	fma.rn.f32 	%f399, %f269, %f398, %f397;
	ld.shared.f32 	%f400, [%r29+16132];
	fma.rn.f32 	%f1633, %f272, %f400, %f399;
	ld.shared.f32 	%f401, [%r29+8];
	fma.rn.f32 	%f402, %f83, %f401, %f1632;
	ld.shared.f32 	%f403, [%r29+264];
	fma.rn.f32 	%f404, %f86, %f403, %f402;
	ld.shared.f32 	%f405, [%r29+520];
	fma.rn.f32 	%f406, %f89, %f405, %f404;
	ld.shared.f32 	%f407, [%r29+776];
	fma.rn.f32 	%f408, %f92, %f407, %f406;
	ld.shared.f32 	%f409, [%r29+1032];
	fma.rn.f32 	%f410, %f95, %f409, %f408;
	ld.shared.f32 	%f411, [%r29+1288];
	fma.rn.f32 	%f412, %f98, %f411, %f410;
	ld.shared.f32 	%f413, [%r29+1544];
	fma.rn.f32 	%f414, %f101, %f413, %f412;
	ld.shared.f32 	%f415, [%r29+1800];
	fma.rn.f32 	%f416, %f104, %f415, %f414;
	ld.shared.f32 	%f417, [%r29+2056];
	fma.rn.f32 	%f418, %f107, %f417, %f416;
	ld.shared.f32 	%f419, [%r29+2312];
	fma.rn.f32 	%f420, %f110, %f419, %f418;
	ld.shared.f32 	%f421, [%r29+2568];
	fma.rn.f32 	%f422, %f113, %f421, %f420;
	ld.shared.f32 	%f423, [%r29+2824];
	fma.rn.f32 	%f424, %f116, %f423, %f422;
	ld.shared.f32 	%f425, [%r29+3080];
	fma.rn.f32 	%f426, %f119, %f425, %f424;
	ld.shared.f32 	%f427, [%r29+3336];
	fma.rn.f32 	%f428, %f122, %f427, %f426;
	ld.shared.f32 	%f429, [%r29+3592];
	fma.rn.f32 	%f430, %f125, %f429, %f428;
	ld.shared.f32 	%f431, [%r29+3848];
	fma.rn.f32 	%f432, %f128, %f431, %f430;
	ld.shared.f32 	%f433, [%r29+4104];
	fma.rn.f32 	%f434, %f131, %f433, %f432;
	ld.shared.f32 	%f435, [%r29+4360];
	fma.rn.f32 	%f436, %f134, %f435, %f434;
	ld.shared.f32 	%f437, [%r29+4616];
	fma.rn.f32 	%f438, %f137, %f437, %f436;
	ld.shared.f32 	%f439, [%r29+4872];
	fma.rn.f32 	%f440, %f140, %f439, %f438;
	ld.shared.f32 	%f441, [%r29+5128];
	fma.rn.f32 	%f442, %f143, %f441, %f440;
	ld.shared.f32 	%f443, [%r29+5384];
	fma.rn.f32 	%f444, %f146, %f443, %f442;
	ld.shared.f32 	%f445, [%r29+5640];
	fma.rn.f32 	%f446, %f149, %f445, %f444;
	ld.shared.f32 	%f447, [%r29+5896];
	fma.rn.f32 	%f448, %f152, %f447, %f446;
	ld.shared.f32 	%f449, [%r29+6152];
	fma.rn.f32 	%f450, %f155, %f449, %f448;
	ld.shared.f32 	%f451, [%r29+6408];
	fma.rn.f32 	%f452, %f158, %f451, %f450;
	ld.shared.f32 	%f453, [%r29+6664];
	fma.rn.f32 	%f454, %f161, %f453, %f452;
	ld.shared.f32 	%f455, [%r29+6920];
	fma.rn.f32 	%f456, %f164, %f455, %f454;
	ld.shared.f32 	%f457, [%r29+7176];
	fma.rn.f32 	%f458, %f167, %f457, %f456;
	ld.shared.f32 	%f459, [%r29+7432];
	fma.rn.f32 	%f460, %f170, %f459, %f458;
	ld.shared.f32 	%f461, [%r29+7688];
	fma.rn.f32 	%f462, %f173, %f461, %f460;
	ld.shared.f32 	%f463, [%r29+7944];
	fma.rn.f32 	%f464, %f176, %f463, %f462;
	ld.shared.f32 	%f465, [%r29+8200];
	fma.rn.f32 	%f466, %f179, %f465, %f464;
	ld.shared.f32 	%f467, [%r29+8456];
	fma.rn.f32 	%f468, %f182, %f467, %f466;
	ld.shared.f32 	%f469, [%r29+8712];
	fma.rn.f32 	%f470, %f185, %f469, %f468;
	ld.shared.f32 	%f471, [%r29+8968];
	fma.rn.f32 	%f472, %f188, %f471, %f470;
	ld.shared.f32 	%f473, [%r29+9224];
	fma.rn.f32 	%f474, %f191, %f473, %f472;
	ld.shared.f32 	%f475, [%r29+9480];
	fma.rn.f32 	%f476, %f194, %f475, %f474;
	ld.shared.f32 	%f477, [%r29+9736];
	fma.rn.f32 	%f478, %f197, %f477, %f476;
	ld.shared.f32 	%f479, [%r29+9992];
	fma.rn.f32 	%f480, %f200, %f479, %f478;
	ld.shared.f32 	%f481, [%r29+10248];
	fma.rn.f32 	%f482, %f203, %f481, %f480;
	ld.shared.f32 	%f483, [%r29+10504];
	fma.rn.f32 	%f484, %f206, %f483, %f482;
	ld.shared.f32 	%f485, [%r29+10760];
	fma.rn.f32 	%f486, %f209, %f485, %f484;
	ld.shared.f32 	%f487, [%r29+11016];
	fma.rn.f32 	%f488, %f212, %f487, %f486;
	ld.shared.f32 	%f489, [%r29+11272];
	fma.rn.f32 	%f490, %f215, %f489, %f488;
	ld.shared.f32 	%f491, [%r29+11528];
	fma.rn.f32 	%f492, %f218, %f491, %f490;
	ld.shared.f32 	%f493, [%r29+11784];
	fma.rn.f32 	%f494, %f221, %f493, %f492;
	ld.shared.f32 	%f495, [%r29+12040];
	fma.rn.f32 	%f496, %f224, %f495, %f494;
	ld.shared.f32 	%f497, [%r29+12296];
	fma.rn.f32 	%f498, %f227, %f497, %f496;
	ld.shared.f32 	%f499, [%r29+12552];
	fma.rn.f32 	%f500, %f230, %f499, %f498;
	ld.shared.f32 	%f501, [%r29+12808];
	fma.rn.f32 	%f502, %f233, %f501, %f500;
	ld.shared.f32 	%f503, [%r29+13064];
	fma.rn.f32 	%f504, %f236, %f503, %f502;
	ld.shared.f32 	%f505, [%r29+13320];
	fma.rn.f32 	%f506, %f239, %f505, %f504;
	ld.shared.f32 	%f507, [%r29+13576];
	fma.rn.f32 	%f508, %f242, %f507, %f506;
	ld.shared.f32 	%f509, [%r29+13832];
	fma.rn.f32 	%f510, %f245, %f509, %f508;
	ld.shared.f32 	%f511, [%r29+14088];
	fma.rn.f32 	%f512, %f248, %f511, %f510;
	ld.shared.f32 	%f513, [%r29+14344];
	fma.rn.f32 	%f514, %f251, %f513, %f512;
	ld.shared.f32 	%f515, [%r29+14600];
	fma.rn.f32 	%f516, %f254, %f515, %f514;
	ld.shared.f32 	%f517, [%r29+14856];
	fma.rn.f32 	%f518, %f257, %f517, %f516;
	ld.shared.f32 	%f519, [%r29+15112];
	fma.rn.f32 	%f520, %f260, %f519, %f518;
	ld.shared.f32 	%f521, [%r29+15368];
	fma.rn.f32 	%f522, %f263, %f521, %f520;
	ld.shared.f32 	%f523, [%r29+15624];
	fma.rn.f32 	%f524, %f266, %f523, %f522;
	ld.shared.f32 	%f525, [%r29+15880];
	fma.rn.f32 	%f526, %f269, %f525, %f524;
	ld.shared.f32 	%f527, [%r29+16136];
	fma.rn.f32 	%f1632, %f272, %f527, %f526;
	ld.shared.f32 	%f528, [%r29+12];
	fma.rn.f32 	%f529, %f83, %f528, %f1631;
	ld.shared.f32 	%f530, [%r29+268];
	fma.rn.f32 	%f531, %f86, %f530, %f529;
	ld.shared.f32 	%f532, [%r29+524];
	fma.rn.f32 	%f533, %f89, %f532, %f531;
	ld.shared.f32 	%f534, [%r29+780];
	fma.rn.f32 	%f535, %f92, %f534, %f533;
	ld.shared.f32 	%f536, [%r29+1036];
	fma.rn.f32 	%f537, %f95, %f536, %f535;
	ld.shared.f32 	%f538, [%r29+1292];
	fma.rn.f32 	%f539, %f98, %f538, %f537;
	ld.shared.f32 	%f540, [%r29+1548];
	fma.rn.f32 	%f541, %f101, %f540, %f539;
	ld.shared.f32 	%f542, [%r29+1804];
	fma.rn.f32 	%f543, %f104, %f542, %f541;
	ld.shared.f32 	%f544, [%r29+2060];
	fma.rn.f32 	%f545, %f107, %f544, %f543;
	ld.shared.f32 	%f546, [%r29+2316];
	fma.rn.f32 	%f547, %f110, %f546, %f545;
	ld.shared.f32 	%f548, [%r29+2572];
	fma.rn.f32 	%f549, %f113, %f548, %f547;
	ld.shared.f32 	%f550, [%r29+2828];
	fma.rn.f32 	%f551, %f116, %f550, %f549;
	ld.shared.f32 	%f552, [%r29+3084];
	fma.rn.f32 	%f553, %f119, %f552, %f551;
	ld.shared.f32 	%f554, [%r29+3340];
	fma.rn.f32 	%f555, %f122, %f554, %f553;
	ld.shared.f32 	%f556, [%r29+3596];
	fma.rn.f32 	%f557, %f125, %f556, %f555;
	ld.shared.f32 	%f558, [%r29+3852];
	fma.rn.f32 	%f559, %f128, %f558, %f557;
	ld.shared.f32 	%f560, [%r29+4108];
	fma.rn.f32 	%f561, %f131, %f560, %f559;
	ld.shared.f32 	%f562, [%r29+4364];
	fma.rn.f32 	%f563, %f134, %f562, %f561;
	ld.shared.f32 	%f564, [%r29+4620];
	fma.rn.f32 	%f565, %f137, %f564, %f563;
	ld.shared.f32 	%f566, [%r29+4876];
	fma.rn.f32 	%f567, %f140, %f566, %f565;
	ld.shared.f32 	%f568, [%r29+5132];
	fma.rn.f32 	%f569, %f143, %f568, %f567;
	ld.shared.f32 	%f570, [%r29+5388];
	fma.rn.f32 	%f571, %f146, %f570, %f569;
	ld.shared.f32 	%f572, [%r29+5644];
	fma.rn.f32 	%f573, %f149, %f572, %f571;
	ld.shared.f32 	%f574, [%r29+5900];
	fma.rn.f32 	%f575, %f152, %f574, %f573;
	ld.shared.f32 	%f576, [%r29+6156];
	fma.rn.f32 	%f577, %f155, %f576, %f575;
	ld.shared.f32 	%f578, [%r29+6412];
	fma.rn.f32 	%f579, %f158, %f578, %f577;
	ld.shared.f32 	%f580, [%r29+6668];
	fma.rn.f32 	%f581, %f161, %f580, %f579;
	ld.shared.f32 	%f582, [%r29+6924];
	fma.rn.f32 	%f583, %f164, %f582, %f581;
	ld.shared.f32 	%f584, [%r29+7180];
	fma.rn.f32 	%f585, %f167, %f584, %f583;
	ld.shared.f32 	%f586, [%r29+7436];
	fma.rn.f32 	%f587, %f170, %f586, %f585;
	ld.shared.f32 	%f588, [%r29+7692];
	fma.rn.f32 	%f589, %f173, %f588, %f587;
	ld.shared.f32 	%f590, [%r29+7948];
	fma.rn.f32 	%f591, %f176, %f590, %f589;
	ld.shared.f32 	%f592, [%r29+8204];
	fma.rn.f32 	%f593, %f179, %f592, %f591;
	ld.shared.f32 	%f594, [%r29+8460];
	fma.rn.f32 	%f595, %f182, %f594, %f593;
	ld.shared.f32 	%f596, [%r29+8716];
	fma.rn.f32 	%f597, %f185, %f596, %f595;
	ld.shared.f32 	%f598, [%r29+8972];
	fma.rn.f32 	%f599, %f188, %f598, %f597;
	ld.shared.f32 	%f600, [%r29+9228];
	fma.rn.f32 	%f601, %f191, %f600, %f599;
	ld.shared.f32 	%f602, [%r29+9484];
	fma.rn.f32 	%f603, %f194, %f602, %f601;
	ld.shared.f32 	%f604, [%r29+9740];
	fma.rn.f32 	%f605, %f197, %f604, %f603;
	ld.shared.f32 	%f606, [%r29+9996];
	fma.rn.f32 	%f607, %f200, %f606, %f605;
	ld.shared.f32 	%f608, [%r29+10252];
	fma.rn.f32 	%f609, %f203, %f608, %f607;
	ld.shared.f32 	%f610, [%r29+10508];
	fma.rn.f32 	%f611, %f206, %f610, %f609;
	ld.shared.f32 	%f612, [%r29+10764];
	fma.rn.f32 	%f613, %f209, %f612, %f611;
	ld.shared.f32 	%f614, [%r29+11020];
	fma.rn.f32 	%f615, %f212, %f614, %f613;
	ld.shared.f32 	%f616, [%r29+11276];
	fma.rn.f32 	%f617, %f215, %f616, %f615;
	ld.shared.f32 	%f618, [%r29+11532];
	fma.rn.f32 	%f619, %f218, %f618, %f617;
	ld.shared.f32 	%f620, [%r29+11788];
	fma.rn.f32 	%f621, %f221, %f620, %f619;
	ld.shared.f32 	%f622, [%r29+12044];
	fma.rn.f32 	%f623, %f224, %f622, %f621;
	ld.shared.f32 	%f624, [%r29+12300];
	fma.rn.f32 	%f625, %f227, %f624, %f623;
	ld.shared.f32 	%f626, [%r29+12556];
	fma.rn.f32 	%f627, %f230, %f626, %f625;
	ld.shared.f32 	%f628, [%r29+12812];
	fma.rn.f32 	%f629, %f233, %f628, %f627;
	ld.shared.f32 	%f630, [%r29+13068];
	fma.rn.f32 	%f631, %f236, %f630, %f629;
	ld.shared.f32 	%f632, [%r29+13324];
	fma.rn.f32 	%f633, %f239, %f632, %f631;
	ld.shared.f32 	%f634, [%r29+13580];
	fma.rn.f32 	%f635, %f242, %f634, %f633;
	ld.shared.f32 	%f636, [%r29+13836];
	fma.rn.f32 	%f637, %f245, %f636, %f635;
	ld.shared.f32 	%f638, [%r29+14092];
	fma.rn.f32 	%f639, %f248, %f638, %f637;
	ld.shared.f32 	%f640, [%r29+14348];
	fma.rn.f32 	%f641, %f251, %f640, %f639;
	ld.shared.f32 	%f642, [%r29+14604];
	fma.rn.f32 	%f643, %f254, %f642, %f641;
	ld.shared.f32 	%f644, [%r29+14860];
	fma.rn.f32 	%f645, %f257, %f644, %f643;
	ld.shared.f32 	%f646, [%r29+15116];
	fma.rn.f32 	%f647, %f260, %f646, %f645;
	ld.shared.f32 	%f648, [%r29+15372];
	fma.rn.f32 	%f649, %f263, %f648, %f647;
	ld.shared.f32 	%f650, [%r29+15628];
	fma.rn.f32 	%f651, %f266, %f650, %f649;
	ld.shared.f32 	%f652, [%r29+15884];
	fma.rn.f32 	%f653, %f269, %f652, %f651;
	ld.shared.f32 	%f654, [%r29+16140];
	fma.rn.f32 	%f1631, %f272, %f654, %f653;
	ld.shared.f32 	%f655, [%r25+256];
	fma.rn.f32 	%f656, %f655, %f84, %f1630;
	ld.shared.f32 	%f657, [%r25+260];
	fma.rn.f32 	%f658, %f657, %f87, %f656;
	ld.shared.f32 	%f659, [%r25+264];
	fma.rn.f32 	%f660, %f659, %f90, %f658;
	ld.shared.f32 	%f661, [%r25+268];
	fma.rn.f32 	%f662, %f661, %f93, %f660;
	ld.shared.f32 	%f663, [%r25+272];
	fma.rn.f32 	%f664, %f663, %f96, %f662;
	ld.shared.f32 	%f665, [%r25+276];
	fma.rn.f32 	%f666, %f665, %f99, %f664;
	ld.shared.f32 	%f667, [%r25+280];
	fma.rn.f32 	%f668, %f667, %f102, %f666;
	ld.shared.f32 	%f669, [%r25+284];
	fma.rn.f32 	%f670, %f669, %f105, %f668;
	ld.shared.f32 	%f671, [%r25+288];
	fma.rn.f32 	%f672, %f671, %f108, %f670;
	ld.shared.f32 	%f673, [%r25+292];
	fma.rn.f32 	%f674, %f673, %f111, %f672;
	ld.shared.f32 	%f675, [%r25+296];
	fma.rn.f32 	%f676, %f675, %f114, %f674;
	ld.shared.f32 	%f677, [%r25+300];
	fma.rn.f32 	%f678, %f677, %f117, %f676;
	ld.shared.f32 	%f679, [%r25+304];
	fma.rn.f32 	%f680, %f679, %f120, %f678;
	ld.shared.f32 	%f681, [%r25+308];
	fma.rn.f32 	%f682, %f681, %f123, %f680;
	ld.shared.f32 	%f683, [%r25+312];
	fma.rn.f32 	%f684, %f683, %f126, %f682;
	ld.shared.f32 	%f685, [%r25+316];
	fma.rn.f32 	%f686, %f685, %f129, %f684;
	ld.shared.f32 	%f687, [%r25+320];
	fma.rn.f32 	%f688, %f687, %f132, %f686;
	ld.shared.f32 	%f689, [%r25+324];
	fma.rn.f32 	%f690, %f689, %f135, %f688;
	ld.shared.f32 	%f691, [%r25+328];
	fma.rn.f32 	%f692, %f691, %f138, %f690;
	ld.shared.f32 	%f693, [%r25+332];
	fma.rn.f32 	%f694, %f693, %f141, %f692;
	ld.shared.f32 	%f695, [%r25+336];
	fma.rn.f32 	%f696, %f695, %f144, %f694;
	ld.shared.f32 	%f697, [%r25+340];
	fma.rn.f32 	%f698, %f697, %f147, %f696;
	ld.shared.f32 	%f699, [%r25+344];
	fma.rn.f32 	%f700, %f699, %f150, %f698;
	ld.shared.f32 	%f701, [%r25+348];
	fma.rn.f32 	%f702, %f701, %f153, %f700;
	ld.shared.f32 	%f703, [%r25+352];
	fma.rn.f32 	%f704, %f703, %f156, %f702;
	ld.shared.f32 	%f705, [%r25+356];
	fma.rn.f32 	%f706, %f705, %f159, %f704;
	ld.shared.f32 	%f707, [%r25+360];
	fma.rn.f32 	%f708, %f707, %f162, %f706;
	ld.shared.f32 	%f709, [%r25+364];
	fma.rn.f32 	%f710, %f709, %f165, %f708;
	ld.shared.f32 	%f711, [%r25+368];
	fma.rn.f32 	%f712, %f711, %f168, %f710;
	ld.shared.f32 	%f713, [%r25+372];
	fma.rn.f32 	%f714, %f713, %f171, %f712;
	ld.shared.f32 	%f715, [%r25+376];
	fma.rn.f32 	%f716, %f715, %f174, %f714;
	ld.shared.f32 	%f717, [%r25+380];
	fma.rn.f32 	%f718, %f717, %f177, %f716;
	ld.shared.f32 	%f719, [%r25+384];
	fma.rn.f32 	%f720, %f719, %f180, %f718;
	ld.shared.f32 	%f721, [%r25+388];
	fma.rn.f32 	%f722, %f721, %f183, %f720;
	ld.shared.f32 	%f723, [%r25+392];
	fma.rn.f32 	%f724, %f723, %f186, %f722;
	ld.shared.f32 	%f725, [%r25+396];
	fma.rn.f32 	%f726, %f725, %f189, %f724;
	ld.shared.f32 	%f727, [%r25+400];
	fma.rn.f32 	%f728, %f727, %f192, %f726;
	ld.shared.f32 	%f729, [%r25+404];
	fma.rn.f32 	%f730, %f729, %f195, %f728;
	ld.shared.f32 	%f731, [%r25+408];
	fma.rn.f32 	%f732, %f731, %f198, %f730;
	ld.shared.f32 	%f733, [%r25+412];
	fma.rn.f32 	%f734, %f733, %f201, %f732;
	ld.shared.f32 	%f735, [%r25+416];
	fma.rn.f32 	%f736, %f735, %f204, %f734;
	ld.shared.f32 	%f737, [%r25+420];
	fma.rn.f32 	%f738, %f737, %f207, %f736;
	ld.shared.f32 	%f739, [%r25+424];
	fma.rn.f32 	%f740, %f739, %f210, %f738;
	ld.shared.f32 	%f741, [%r25+428];
	fma.rn.f32 	%f742, %f741, %f213, %f740;
	ld.shared.f32 	%f743, [%r25+432];
	fma.rn.f32 	%f744, %f743, %f216, %f742;
	ld.shared.f32 	%f745, [%r25+436];
	fma.rn.f32 	%f746, %f745, %f219, %f744;
	ld.shared.f32 	%f747, [%r25+440];
	fma.rn.f32 	%f748, %f747, %f222, %f746;
	ld.shared.f32 	%f749, [%r25+444];
	fma.rn.f32 	%f750, %f749, %f225, %f748;
	ld.shared.f32 	%f751, [%r25+448];
	fma.rn.f32 	%f752, %f751, %f228, %f750;
	ld.shared.f32 	%f753, [%r25+452];
	fma.rn.f32 	%f754, %f753, %f231, %f752;
	ld.shared.f32 	%f755, [%r25+456];
	fma.rn.f32 	%f756, %f755, %f234, %f754;
	ld.shared.f32 	%f757, [%r25+460];
	fma.rn.f32 	%f758, %f757, %f237, %f756;
	ld.shared.f32 	%f759, [%r25+464];
	fma.rn.f32 	%f760, %f759, %f240, %f758;
	ld.shared.f32 	%f761, [%r25+468];
	fma.rn.f32 	%f762, %f761, %f243, %f760;
	ld.shared.f32 	%f763, [%r25+472];
	fma.rn.f32 	%f764, %f763, %f246, %f762;
	ld.shared.f32 	%f765, [%r25+476];
	fma.rn.f32 	%f766, %f765, %f249, %f764;
	ld.shared.f32 	%f767, [%r25+480];
	fma.rn.f32 	%f768, %f767, %f252, %f766;
	ld.shared.f32 	%f769, [%r25+484];
	fma.rn.f32 	%f770, %f769, %f255, %f768;
	ld.shared.f32 	%f771, [%r25+488];
	fma.rn.f32 	%f772, %f771, %f258, %f770;
	ld.shared.f32 	%f773, [%r25+492];
	fma.rn.f32 	%f774, %f773, %f261, %f772;
	ld.shared.f32 	%f775, [%r25+496];
	fma.rn.f32 	%f776, %f775, %f264, %f774;
	ld.shared.f32 	%f777, [%r25+500];
	fma.rn.f32 	%f778, %f777, %f267, %f776;
	ld.shared.f32 	%f779, [%r25+504];
	fma.rn.f32 	%f780, %f779, %f270, %f778;
	ld.shared.f32 	%f781, [%r25+508];
	fma.rn.f32 	%f1630, %f781, %f273, %f780;
	fma.rn.f32 	%f782, %f655, %f274, %f1629;
	fma.rn.f32 	%f783, %f657, %f276, %f782;
	fma.rn.f32 	%f784, %f659, %f278, %f783;
	fma.rn.f32 	%f785, %f661, %f280, %f784;
	fma.rn.f32 	%f786, %f663, %f282, %f785;
	fma.rn.f32 	%f787, %f665, %f284, %f786;
	fma.rn.f32 	%f788, %f667, %f286, %f787;
	fma.rn.f32 	%f789, %f669, %f288, %f788;
	fma.rn.f32 	%f790, %f671, %f290, %f789;
	fma.rn.f32 	%f791, %f673, %f292, %f790;
	fma.rn.f32 	%f792, %f675, %f294, %f791;
	fma.rn.f32 	%f793, %f677, %f296, %f792;
	fma.rn.f32 	%f794, %f679, %f298, %f793;
	fma.rn.f32 	%f795, %f681, %f300, %f794;
	fma.rn.f32 	%f796, %f683, %f302, %f795;
	fma.rn.f32 	%f797, %f685, %f304, %f796;
	fma.rn.f32 	%f798, %f687, %f306, %f797;
	fma.rn.f32 	%f799, %f689, %f308, %f798;
	fma.rn.f32 	%f800, %f691, %f310, %f799;
	fma.rn.f32 	%f801, %f693, %f312, %f800;
	fma.rn.f32 	%f802, %f695, %f314, %f801;
	fma.rn.f32 	%f803, %f697, %f316, %f802;
	fma.rn.f32 	%f804, %f699, %f318, %f803;
	fma.rn.f32 	%f805, %f701, %f320, %f804;
	fma.rn.f32 	%f806, %f703, %f322, %f805;
	fma.rn.f32 	%f807, %f705, %f324, %f806;
	fma.rn.f32 	%f808, %f707, %f326, %f807;
	fma.rn.f32 	%f809, %f709, %f328, %f808;
	fma.rn.f32 	%f810, %f711, %f330, %f809;
	fma.rn.f32 	%f811, %f713, %f332, %f810;
	fma.rn.f32 	%f812, %f715, %f334, %f811;
	fma.rn.f32 	%f813, %f717, %f336, %f812;
	fma.rn.f32 	%f814, %f719, %f338, %f813;
	fma.rn.f32 	%f815, %f721, %f340, %f814;
	fma.rn.f32 	%f816, %f723, %f342, %f815;
	fma.rn.f32 	%f817, %f725, %f344, %f816;
	fma.rn.f32 	%f818, %f727, %f346, %f817;
	fma.rn.f32 	%f819, %f729, %f348, %f818;
	fma.rn.f32 	%f820, %f731, %f350, %f819;
	fma.rn.f32 	%f821, %f733, %f352, %f820;
	fma.rn.f32 	%f822, %f735, %f354, %f821;
	fma.rn.f32 	%f823, %f737, %f356, %f822;
	fma.rn.f32 	%f824, %f739, %f358, %f823;
	fma.rn.f32 	%f825, %f741, %f360, %f824;
	fma.rn.f32 	%f826, %f743, %f362, %f825;
	fma.rn.f32 	%f827, %f745, %f364, %f826;
	fma.rn.f32 	%f828, %f747, %f366, %f827;
	fma.rn.f32 	%f829, %f749, %f368, %f828;
	fma.rn.f32 	%f830, %f751, %f370, %f829;
	fma.rn.f32 	%f831, %f753, %f372, %f830;
	fma.rn.f32 	%f832, %f755, %f374, %f831;
	fma.rn.f32 	%f833, %f757, %f376, %f832;
	fma.rn.f32 	%f834, %f759, %f378, %f833;
	fma.rn.f32 	%f835, %f761, %f380, %f834;
	fma.rn.f32 	%f836, %f763, %f382, %f835;
	fma.rn.f32 	%f837, %f765, %f384, %f836;
	fma.rn.f32 	%f838, %f767, %f386, %f837;
	fma.rn.f32 	%f839, %f769, %f388, %f838;
	fma.rn.f32 	%f840, %f771, %f390, %f839;
	fma.rn.f32 	%f841, %f773, %f392, %f840;
	fma.rn.f32 	%f842, %f775, %f394, %f841;
	fma.rn.f32 	%f843, %f777, %f396, %f842;
	fma.rn.f32 	%f844, %f779, %f398, %f843;
	fma.rn.f32 	%f1629, %f781, %f400, %f844;
	fma.rn.f32 	%f845, %f655, %f401, %f1628;
	fma.rn.f32 	%f846, %f657, %f403, %f845;
	fma.rn.f32 	%f847, %f659, %f405, %f846;
	fma.rn.f32 	%f848, %f661, %f407, %f847;
	fma.rn.f32 	%f849, %f663, %f409, %f848;
	fma.rn.f32 	%f850, %f665, %f411, %f849;
	fma.rn.f32 	%f851, %f667, %f413, %f850;
	fma.rn.f32 	%f852, %f669, %f415, %f851;
	fma.rn.f32 	%f853, %f671, %f417, %f852;
	fma.rn.f32 	%f854, %f673, %f419, %f853;
	fma.rn.f32 	%f855, %f675, %f421, %f854;
	fma.rn.f32 	%f856, %f677, %f423, %f855;
	fma.rn.f32 	%f857, %f679, %f425, %f856;
	fma.rn.f32 	%f858, %f681, %f427, %f857;
	fma.rn.f32 	%f859, %f683, %f429, %f858;
	fma.rn.f32 	%f860, %f685, %f431, %f859;
	fma.rn.f32 	%f861, %f687, %f433, %f860;
	fma.rn.f32 	%f862, %f689, %f435, %f861;
	fma.rn.f32 	%f863, %f691, %f437, %f862;
	fma.rn.f32 	%f864, %f693, %f439, %f863;
	fma.rn.f32 	%f865, %f695, %f441, %f864;
	fma.rn.f32 	%f866, %f697, %f443, %f865;
	fma.rn.f32 	%f867, %f699, %f445, %f866;
	fma.rn.f32 	%f868, %f701, %f447, %f867;
	fma.rn.f32 	%f869, %f703, %f449, %f868;
	fma.rn.f32 	%f870, %f705, %f451, %f869;
	fma.rn.f32 	%f871, %f707, %f453, %f870;
	fma.rn.f32 	%f872, %f709, %f455, %f871;
	fma.rn.f32 	%f873, %f711, %f457, %f872;
	fma.rn.f32 	%f874, %f713, %f459, %f873;
	fma.rn.f32 	%f875, %f715, %f461, %f874;
	fma.rn.f32 	%f876, %f717, %f463, %f875;
	fma.rn.f32 	%f877, %f719, %f465, %f876;
	fma.rn.f32 	%f878, %f721, %f467, %f877;
	fma.rn.f32 	%f879, %f723, %f469, %f878;
	fma.rn.f32 	%f880, %f725, %f471, %f879;
	fma.rn.f32 	%f881, %f727, %f473, %f880;
	fma.rn.f32 	%f882, %f729, %f475, %f881;
	fma.rn.f32 	%f883, %f731, %f477, %f882;
	fma.rn.f32 	%f884, %f733, %f479, %f883;
	fma.rn.f32 	%f885, %f735, %f481, %f884;
	fma.rn.f32 	%f886, %f737, %f483, %f885;
	fma.rn.f32 	%f887, %f739, %f485, %f886;
	fma.rn.f32 	%f888, %f741, %f487, %f887;
	fma.rn.f32 	%f889, %f743, %f489, %f888;
	fma.rn.f32 	%f890, %f745, %f491, %f889;
	fma.rn.f32 	%f891, %f747, %f493, %f890;
	fma.rn.f32 	%f892, %f749, %f495, %f891;
	fma.rn.f32 	%f893, %f751, %f497, %f892;
	fma.rn.f32 	%f894, %f753, %f499, %f893;
	fma.rn.f32 	%f895, %f755, %f501, %f894;
	fma.rn.f32 	%f896, %f757, %f503, %f895;
	fma.rn.f32 	%f897, %f759, %f505, %f896;
	fma.rn.f32 	%f898, %f761, %f507, %f897;
	fma.rn.f32 	%f899, %f763, %f509, %f898;
	fma.rn.f32 	%f900, %f765, %f511, %f899;
	fma.rn.f32 	%f901, %f767, %f513, %f900;
	fma.rn.f32 	%f902, %f769, %f515, %f901;
	fma.rn.f32 	%f903, %f771, %f517, %f902;
	fma.rn.f32 	%f904, %f773, %f519, %f903;
	fma.rn.f32 	%f905, %f775, %f521, %f904;
	fma.rn.f32 	%f906, %f777, %f523, %f905;
	fma.rn.f32 	%f907, %f779, %f525, %f906;
	fma.rn.f32 	%f1628, %f781, %f527, %f907;
	fma.rn.f32 	%f908, %f655, %f528, %f1627;
	fma.rn.f32 	%f909, %f657, %f530, %f908;
	fma.rn.f32 	%f910, %f659, %f532, %f909;
	fma.rn.f32 	%f911, %f661, %f534, %f910;
	fma.rn.f32 	%f912, %f663, %f536, %f911;
	fma.rn.f32 	%f913, %f665, %f538, %f912;
	fma.rn.f32 	%f914, %f667, %f540, %f913;
	fma.rn.f32 	%f915, %f669, %f542, %f914;
	fma.rn.f32 	%f916, %f671, %f544, %f915;
	fma.rn.f32 	%f917, %f673, %f546, %f916;
	fma.rn.f32 	%f918, %f675, %f548, %f917;
	fma.rn.f32 	%f919, %f677, %f550, %f918;
	fma.rn.f32 	%f920, %f679, %f552, %f919;
	fma.rn.f32 	%f921, %f681, %f554, %f920;
	fma.rn.f32 	%f922, %f683, %f556, %f921;
	fma.rn.f32 	%f923, %f685, %f558, %f922;
	fma.rn.f32 	%f924, %f687, %f560, %f923;
	fma.rn.f32 	%f925, %f689, %f562, %f924;
	fma.rn.f32 	%f926, %f691, %f564, %f925;
	fma.rn.f32 	%f927, %f693, %f566, %f926;
	fma.rn.f32 	%f928, %f695, %f568, %f927;
	fma.rn.f32 	%f929, %f697, %f570, %f928;
	fma.rn.f32 	%f930, %f699, %f572, %f929;
	fma.rn.f32 	%f931, %f701, %f574, %f930;
	fma.rn.f32 	%f932, %f703, %f576, %f931;
	fma.rn.f32 	%f933, %f705, %f578, %f932;
	fma.rn.f32 	%f934, %f707, %f580, %f933;
	fma.rn.f32 	%f935, %f709, %f582, %f934;
	fma.rn.f32 	%f936, %f711, %f584, %f935;
	fma.rn.f32 	%f937, %f713, %f586, %f936;
	fma.rn.f32 	%f938, %f715, %f588, %f937;
	fma.rn.f32 	%f939, %f717, %f590, %f938;
	fma.rn.f32 	%f940, %f719, %f592, %f939;
	fma.rn.f32 	%f941, %f721, %f594, %f940;
	fma.rn.f32 	%f942, %f723, %f596, %f941;
	fma.rn.f32 	%f943, %f725, %f598, %f942;
	fma.rn.f32 	%f944, %f727, %f600, %f943;
	fma.rn.f32 	%f945, %f729, %f602, %f944;
	fma.rn.f32 	%f946, %f731, %f604, %f945;
	fma.rn.f32 	%f947, %f733, %f606, %f946;
	fma.rn.f32 	%f948, %f735, %f608, %f947;
	fma.rn.f32 	%f949, %f737, %f610, %f948;
	fma.rn.f32 	%f950, %f739, %f612, %f949;
	fma.rn.f32 	%f951, %f741, %f614, %f950;
	fma.rn.f32 	%f952, %f743, %f616, %f951;
	fma.rn.f32 	%f953, %f745, %f618, %f952;
	fma.rn.f32 	%f954, %f747, %f620, %f953;
	fma.rn.f32 	%f955, %f749, %f622, %f954;
	fma.rn.f32 	%f956, %f751, %f624, %f955;
	fma.rn.f32 	%f957, %f753, %f626, %f956;
	fma.rn.f32 	%f958, %f755, %f628, %f957;
	fma.rn.f32 	%f959, %f757, %f630, %f958;
	fma.rn.f32 	%f960, %f759, %f632, %f959;
	fma.rn.f32 	%f961, %f761, %f634, %f960;
	fma.rn.f32 	%f962, %f763, %f636, %f961;
	fma.rn.f32 	%f963, %f765, %f638, %f962;
	fma.rn.f32 	%f964, %f767, %f640, %f963;
	fma.rn.f32 	%f965, %f769, %f642, %f964;
	fma.rn.f32 	%f966, %f771, %f644, %f965;
	fma.rn.f32 	%f967, %f773, %f646, %f966;
	fma.rn.f32 	%f968, %f775, %f648, %f967;
	fma.rn.f32 	%f969, %f777, %f650, %f968;
	fma.rn.f32 	%f970, %f779, %f652, %f969;
	fma.rn.f32 	%f1627, %f781, %f654, %f970;
	ld.shared.f32 	%f971, [%r25+512];
	fma.rn.f32 	%f972, %f971, %f84, %f1626;
	ld.shared.f32 	%f973, [%r25+516];
	fma.rn.f32 	%f974, %f973, %f87, %f972;
	ld.shared.f32 	%f975, [%r25+520];
	fma.rn.f32 	%f976, %f975, %f90, %f974;
	ld.shared.f32 	%f977, [%r25+524];
	fma.rn.f32 	%f978, %f977, %f93, %f976;
	ld.shared.f32 	%f979, [%r25+528];
	fma.rn.f32 	%f980, %f979, %f96, %f978;
	ld.shared.f32 	%f981, [%r25+532];
	fma.rn.f32 	%f982, %f981, %f99, %f980;
	ld.shared.f32 	%f983, [%r25+536];
	fma.rn.f32 	%f984, %f983, %f102, %f982;
	ld.shared.f32 	%f985, [%r25+540];
	fma.rn.f32 	%f986, %f985, %f105, %f984;
	ld.shared.f32 	%f987, [%r25+544];
	fma.rn.f32 	%f988, %f987, %f108, %f986;
	ld.shared.f32 	%f989, [%r25+548];
	fma.rn.f32 	%f990, %f989, %f111, %f988;
	ld.shared.f32 	%f991, [%r25+552];
	fma.rn.f32 	%f992, %f991, %f114, %f990;
	ld.shared.f32 	%f993, [%r25+556];
	fma.rn.f32 	%f994, %f993, %f117, %f992;
	ld.shared.f32 	%f995, [%r25+560];
	fma.rn.f32 	%f996, %f995, %f120, %f994;
	ld.shared.f32 	%f997, [%r25+564];
	fma.rn.f32 	%f998, %f997, %f123, %f996;
	ld.shared.f32 	%f999, [%r25+568];
	fma.rn.f32 	%f1000, %f999, %f126, %f998;
	ld.shared.f32 	%f1001, [%r25+572];
	fma.rn.f32 	%f1002, %f1001, %f129, %f1000;
	ld.shared.f32 	%f1003, [%r25+576];
	fma.rn.f32 	%f1004, %f1003, %f132, %f1002;
	ld.shared.f32 	%f1005, [%r25+580];
	fma.rn.f32 	%f1006, %f1005, %f135, %f1004;
	ld.shared.f32 	%f1007, [%r25+584];
	fma.rn.f32 	%f1008, %f1007, %f138, %f1006;
	ld.shared.f32 	%f1009, [%r25+588];
	fma.rn.f32 	%f1010, %f1009, %f141, %f1008;
	ld.shared.f32 	%f1011, [%r25+592];
	fma.rn.f32 	%f1012, %f1011, %f144, %f1010;
	ld.shared.f32 	%f1013, [%r25+596];
	fma.rn.f32 	%f1014, %f1013, %f147, %f1012;
	ld.shared.f32 	%f1015, [%r25+600];
	fma.rn.f32 	%f1016, %f1015, %f150, %f1014;
	ld.shared.f32 	%f1017, [%r25+604];
	fma.rn.f32 	%f1018, %f1017, %f153, %f1016;
	ld.shared.f32 	%f1019, [%r25+608];
	fma.rn.f32 	%f1020, %f1019, %f156, %f1018;
	ld.shared.f32 	%f1021, [%r25+612];
	fma.rn.f32 	%f1022, %f1021, %f159, %f1020;
	ld.shared.f32 	%f1023, [%r25+616];
	fma.rn.f32 	%f1024, %f1023, %f162, %f1022;
	ld.shared.f32 	%f1025, [%r25+620];
	fma.rn.f32 	%f1026, %f1025, %f165, %f1024;
	ld.shared.f32 	%f1027, [%r25+624];
	fma.rn.f32 	%f1028, %f1027, %f168, %f1026;
	ld.shared.f32 	%f1029, [%r25+628];
	fma.rn.f32 	%f1030, %f1029, %f171, %f1028;
	ld.shared.f32 	%f1031, [%r25+632];
	fma.rn.f32 	%f1032, %f1031, %f174, %f1030;
	ld.shared.f32 	%f1033, [%r25+636];
	fma.rn.f32 	%f1034, %f1033, %f177, %f1032;
	ld.shared.f32 	%f1035, [%r25+640];
	fma.rn.f32 	%f1036, %f1035, %f180, %f1034;
	ld.shared.f32 	%f1037, [%r25+644];
	fma.rn.f32 	%f1038, %f1037, %f183, %f1036;
	ld.shared.f32 	%f1039, [%r25+648];
	fma.rn.f32 	%f1040, %f1039, %f186, %f1038;
	ld.shared.f32 	%f1041, [%r25+652];
	fma.rn.f32 	%f1042, %f1041, %f189, %f1040;
	ld.shared.f32 	%f1043, [%r25+656];
	fma.rn.f32 	%f1044, %f1043, %f192, %f1042;
	ld.shared.f32 	%f1045, [%r25+660];
	fma.rn.f32 	%f1046, %f1045, %f195, %f1044;
	ld.shared.f32 	%f1047, [%r25+664];
	fma.rn.f32 	%f1048, %f1047, %f198, %f1046;
	ld.shared.f32 	%f1049, [%r25+668];
	fma.rn.f32 	%f1050, %f1049, %f201, %f1048;
	ld.shared.f32 	%f1051, [%r25+672];
	fma.rn.f32 	%f1052, %f1051, %f204, %f1050;
	ld.shared.f32 	%f1053, [%r25+676];
	fma.rn.f32 	%f1054, %f1053, %f207, %f1052;
	ld.shared.f32 	%f1055, [%r25+680];
	fma.rn.f32 	%f1056, %f1055, %f210, %f1054;
	ld.shared.f32 	%f1057, [%r25+684];
	fma.rn.f32 	%f1058, %f1057, %f213, %f1056;
	ld.shared.f32 	%f1059, [%r25+688];
	fma.rn.f32 	%f1060, %f1059, %f216, %f1058;
	ld.shared.f32 	%f1061, [%r25+692];
	fma.rn.f32 	%f1062, %f1061, %f219, %f1060;
	ld.shared.f32 	%f1063, [%r25+696];
	fma.rn.f32 	%f1064, %f1063, %f222, %f1062;
	ld.shared.f32 	%f1065, [%r25+700];
	fma.rn.f32 	%f1066, %f1065, %f225, %f1064;
	ld.shared.f32 	%f1067, [%r25+704];
	fma.rn.f32 	%f1068, %f1067, %f228, %f1066;
	ld.shared.f32 	%f1069, [%r25+708];
	fma.rn.f32 	%f1070, %f1069, %f231, %f1068;
	ld.shared.f32 	%f1071, [%r25+712];
	fma.rn.f32 	%f1072, %f1071, %f234, %f1070;
	ld.shared.f32 	%f1073, [%r25+716];
	fma.rn.f32 	%f1074, %f1073, %f237, %f1072;
	ld.shared.f32 	%f1075, [%r25+720];
	fma.rn.f32 	%f1076, %f1075, %f240, %f1074;
	ld.shared.f32 	%f1077, [%r25+724];
	fma.rn.f32 	%f1078, %f1077, %f243, %f1076;
	ld.shared.f32 	%f1079, [%r25+728];
	fma.rn.f32 	%f1080, %f1079, %f246, %f1078;
	ld.shared.f32 	%f1081, [%r25+732];
	fma.rn.f32 	%f1082, %f1081, %f249, %f1080;
	ld.shared.f32 	%f1083, [%r25+736];
	fma.rn.f32 	%f1084, %f1083, %f252, %f1082;
	ld.shared.f32 	%f1085, [%r25+740];
	fma.rn.f32 	%f1086, %f1085, %f255, %f1084;
	ld.shared.f32 	%f1087, [%r25+744];
	fma.rn.f32 	%f1088, %f1087, %f258, %f1086;
	ld.shared.f32 	%f1089, [%r25+748];
	fma.rn.f32 	%f1090, %f1089, %f261, %f1088;
	ld.shared.f32 	%f1091, [%r25+752];
	fma.rn.f32 	%f1092, %f1091, %f264, %f1090;
	ld.shared.f32 	%f1093, [%r25+756];
	fma.rn.f32 	%f1094, %f1093, %f267, %f1092;
	ld.shared.f32 	%f1095, [%r25+760];
	fma.rn.f32 	%f1096, %f1095, %f270, %f1094;
	ld.shared.f32 	%f1097, [%r25+764];
	fma.rn.f32 	%f1626, %f1097, %f273, %f1096;
	fma.rn.f32 	%f1098, %f971, %f274, %f1625;
	fma.rn.f32 	%f1099, %f973, %f276, %f1098;
	fma.rn.f32 	%f1100, %f975, %f278, %f1099;
	fma.rn.f32 	%f1101, %f977, %f280, %f1100;
	fma.rn.f32 	%f1102, %f979, %f282, %f1101;
	fma.rn.f32 	%f1103, %f981, %f284, %f1102;
	fma.rn.f32 	%f1104, %f983, %f286, %f1103;
	fma.rn.f32 	%f1105, %f985, %f288, %f1104;
	fma.rn.f32 	%f1106, %f987, %f290, %f1105;
	fma.rn.f32 	%f1107, %f989, %f292, %f1106;
	fma.rn.f32 	%f1108, %f991, %f294, %f1107;
	fma.rn.f32 	%f1109, %f993, %f296, %f1108;
	fma.rn.f32 	%f1110, %f995, %f298, %f1109;
	fma.rn.f32 	%f1111, %f997, %f300, %f1110;
	fma.rn.f32 	%f1112, %f999, %f302, %f1111;
	fma.rn.f32 	%f1113, %f1001, %f304, %f1112;
	fma.rn.f32 	%f1114, %f1003, %f306, %f1113;
	fma.rn.f32 	%f1115, %f1005, %f308, %f1114;
	fma.rn.f32 	%f1116, %f1007, %f310, %f1115;
	fma.rn.f32 	%f1117, %f1009, %f312, %f1116;
	fma.rn.f32 	%f1118, %f1011, %f314, %f1117;
	fma.rn.f32 	%f1119, %f1013, %f316, %f1118;
	fma.rn.f32 	%f1120, %f1015, %f318, %f1119;
	fma.rn.f32 	%f1121, %f1017, %f320, %f1120;
	fma.rn.f32 	%f1122, %f1019, %f322, %f1121;
	fma.rn.f32 	%f1123, %f1021, %f324, %f1122;
	fma.rn.f32 	%f1124, %f1023, %f326, %f1123;
	fma.rn.f32 	%f1125, %f1025, %f328, %f1124;
	fma.rn.f32 	%f1126, %f1027, %f330, %f1125;
	fma.rn.f32 	%f1127, %f1029, %f332, %f1126;
	fma.rn.f32 	%f1128, %f1031, %f334, %f1127;
	fma.rn.f32 	%f1129, %f1033, %f336, %f1128;
	fma.rn.f32 	%f1130, %f1035, %f338, %f1129;
	fma.rn.f32 	%f1131, %f1037, %f340, %f1130;
	fma.rn.f32 	%f1132, %f1039, %f342, %f1131;
	fma.rn.f32 	%f1133, %f1041, %f344, %f1132;
	fma.rn.f32 	%f1134, %f1043, %f346, %f1133;
	fma.rn.f32 	%f1135, %f1045, %f348, %f1134;
	fma.rn.f32 	%f1136, %f1047, %f350, %f1135;
	fma.rn.f32 	%f1137, %f1049, %f352, %f1136;
	fma.rn.f32 	%f1138, %f1051, %f354, %f1137;
	fma.rn.f32 	%f1139, %f1053, %f356, %f1138;
	fma.rn.f32 	%f1140, %f1055, %f358, %f1139;
	fma.rn.f32 	%f1141, %f1057, %f360, %f1140;
	fma.rn.f32 	%f1142, %f1059, %f362, %f1141;
	fma.rn.f32 	%f1143, %f1061, %f364, %f1142;
	fma.rn.f32 	%f1144, %f1063, %f366, %f1143;
	fma.rn.f32 	%f1145, %f1065, %f368, %f1144;
	fma.rn.f32 	%f1146, %f1067, %f370, %f1145;
	fma.rn.f32 	%f1147, %f1069, %f372, %f1146;
	fma.rn.f32 	%f1148, %f1071, %f374, %f1147;
	fma.rn.f32 	%f1149, %f1073, %f376, %f1148;
	fma.rn.f32 	%f1150, %f1075, %f378, %f1149;
	fma.rn.f32 	%f1151, %f1077, %f380, %f1150;
	fma.rn.f32 	%f1152, %f1079, %f382, %f1151;
	fma.rn.f32 	%f1153, %f1081, %f384, %f1152;
	fma.rn.f32 	%f1154, %f1083, %f386, %f1153;
	fma.rn.f32 	%f1155, %f1085, %f388, %f1154;
	fma.rn.f32 	%f1156, %f1087, %f390, %f1155;
	fma.rn.f32 	%f1157, %f1089, %f392, %f1156;
	fma.rn.f32 	%f1158, %f1091, %f394, %f1157;
	fma.rn.f32 	%f1159, %f1093, %f396, %f1158;
	fma.rn.f32 	%f1160, %f1095, %f398, %f1159;
	fma.rn.f32 	%f1625, %f1097, %f400, %f1160;
	fma.rn.f32 	%f1161, %f971, %f401, %f1624;
	fma.rn.f32 	%f1162, %f973, %f403, %f1161;
	fma.rn.f32 	%f1163, %f975, %f405, %f1162;
	fma.rn.f32 	%f1164, %f977, %f407, %f1163;
	fma.rn.f32 	%f1165, %f979, %f409, %f1164;
	fma.rn.f32 	%f1166, %f981, %f411, %f1165;
	fma.rn.f32 	%f1167, %f983, %f413, %f1166;
	fma.rn.f32 	%f1168, %f985, %f415, %f1167;
	fma.rn.f32 	%f1169, %f987, %f417, %f1168;
	fma.rn.f32 	%f1170, %f989, %f419, %f1169;
	fma.rn.f32 	%f1171, %f991, %f421, %f1170;
	fma.rn.f32 	%f1172, %f993, %f423, %f1171;
	fma.rn.f32 	%f1173, %f995, %f425, %f1172;
	fma.rn.f32 	%f1174, %f997, %f427, %f1173;
	fma.rn.f32 	%f1175, %f999, %f429, %f1174;
	fma.rn.f32 	%f1176, %f1001, %f431, %f1175;
	fma.rn.f32 	%f1177, %f1003, %f433, %f1176;
	fma.rn.f32 	%f1178, %f1005, %f435, %f1177;
	fma.rn.f32 	%f1179, %f1007, %f437, %f1178;
	fma.rn.f32 	%f1180, %f1009, %f439, %f1179;
	fma.rn.f32 	%f1181, %f1011, %f441, %f1180;
	fma.rn.f32 	%f1182, %f1013, %f443, %f1181;
	fma.rn.f32 	%f1183, %f1015, %f445, %f1182;
	fma.rn.f32 	%f1184, %f1017, %f447, %f1183;
	fma.rn.f32 	%f1185, %f1019, %f449, %f1184;
	fma.rn.f32 	%f1186, %f1021, %f451, %f1185;
	fma.rn.f32 	%f1187, %f1023, %f453, %f1186;
	fma.rn.f32 	%f1188, %f1025, %f455, %f1187;
	fma.rn.f32 	%f1189, %f1027, %f457, %f1188;
	fma.rn.f32 	%f1190, %f1029, %f459, %f1189;
	fma.rn.f32 	%f1191, %f1031, %f461, %f1190;
	fma.rn.f32 	%f1192, %f1033, %f463, %f1191;
	fma.rn.f32 	%f1193, %f1035, %f465, %f1192;
	fma.rn.f32 	%f1194, %f1037, %f467, %f1193;
	fma.rn.f32 	%f1195, %f1039, %f469, %f1194;
	fma.rn.f32 	%f1196, %f1041, %f471, %f1195;
	fma.rn.f32 	%f1197, %f1043, %f473, %f1196;
	fma.rn.f32 	%f1198, %f1045, %f475, %f1197;
	fma.rn.f32 	%f1199, %f1047, %f477, %f1198;
	fma.rn.f32 	%f1200, %f1049, %f479, %f1199;
	fma.rn.f32 	%f1201, %f1051, %f481, %f1200;
	fma.rn.f32 	%f1202, %f1053, %f483, %f1201;
	fma.rn.f32 	%f1203, %f1055, %f485, %f1202;
	fma.rn.f32 	%f1204, %f1057, %f487, %f1203;
	fma.rn.f32 	%f1205, %f1059, %f489, %f1204;
	fma.rn.f32 	%f1206, %f1061, %f491, %f1205;
	fma.rn.f32 	%f1207, %f1063, %f493, %f1206;
	fma.rn.f32 	%f1208, %f1065, %f495, %f1207;
	fma.rn.f32 	%f1209, %f1067, %f497, %f1208;
	fma.rn.f32 	%f1210, %f1069, %f499, %f1209;
	fma.rn.f32 	%f1211, %f1071, %f501, %f1210;
	fma.rn.f32 	%f1212, %f1073, %f503, %f1211;
	fma.rn.f32 	%f1213, %f1075, %f505, %f1212;
	fma.rn.f32 	%f1214, %f1077, %f507, %f1213;
	fma.rn.f32 	%f1215, %f1079, %f509, %f1214;
	fma.rn.f32 	%f1216, %f1081, %f511, %f1215;
	fma.rn.f32 	%f1217, %f1083, %f513, %f1216;
	fma.rn.f32 	%f1218, %f1085, %f515, %f1217;
	fma.rn.f32 	%f1219, %f1087, %f517, %f1218;
	fma.rn.f32 	%f1220, %f1089, %f519, %f1219;
	fma.rn.f32 	%f1221, %f1091, %f521, %f1220;
	fma.rn.f32 	%f1222, %f1093, %f523, %f1221;
	fma.rn.f32 	%f1223, %f1095, %f525, %f1222;
	fma.rn.f32 	%f1624, %f1097, %f527, %f1223;
	fma.rn.f32 	%f1224, %f971, %f528, %f1623;
	fma.rn.f32 	%f1225, %f973, %f530, %f1224;
	fma.rn.f32 	%f1226, %f975, %f532, %f1225;
	fma.rn.f32 	%f1227, %f977, %f534, %f1226;
	fma.rn.f32 	%f1228, %f979, %f536, %f1227;
	fma.rn.f32 	%f1229, %f981, %f538, %f1228;
	fma.rn.f32 	%f1230, %f983, %f540, %f1229;
	fma.rn.f32 	%f1231, %f985, %f542, %f1230;
	fma.rn.f32 	%f1232, %f987, %f544, %f1231;
	fma.rn.f32 	%f1233, %f989, %f546, %f1232;
	fma.rn.f32 	%f1234, %f991, %f548, %f1233;
	fma.rn.f32 	%f1235, %f993, %f550, %f1234;
	fma.rn.f32 	%f1236, %f995, %f552, %f1235;
	fma.rn.f32 	%f1237, %f997, %f554, %f1236;
	fma.rn.f32 	%f1238, %f999, %f556, %f1237;
	fma.rn.f32 	%f1239, %f1001, %f558, %f1238;
	fma.rn.f32 	%f1240, %f1003, %f560, %f1239;
	fma.rn.f32 	%f1241, %f1005, %f562, %f1240;
	fma.rn.f32 	%f1242, %f1007, %f564, %f1241;
	fma.rn.f32 	%f1243, %f1009, %f566, %f1242;
	fma.rn.f32 	%f1244, %f1011, %f568, %f1243;
	fma.rn.f32 	%f1245, %f1013, %f570, %f1244;
	fma.rn.f32 	%f1246, %f1015, %f572, %f1245;
	fma.rn.f32 	%f1247, %f1017, %f574, %f1246;
	fma.rn.f32 	%f1248, %f1019, %f576, %f1247;
	fma.rn.f32 	%f1249, %f1021, %f578, %f1248;
	fma.rn.f32 	%f1250, %f1023, %f580, %f1249;
	fma.rn.f32 	%f1251, %f1025, %f582, %f1250;
	fma.rn.f32 	%f1252, %f1027, %f584, %f1251;
	fma.rn.f32 	%f1253, %f1029, %f586, %f1252;
	fma.rn.f32 	%f1254, %f1031, %f588, %f1253;
	fma.rn.f32 	%f1255, %f1033, %f590, %f1254;
	fma.rn.f32 	%f1256, %f1035, %f592, %f1255;
	fma.rn.f32 	%f1257, %f1037, %f594, %f1256;
	fma.rn.f32 	%f1258, %f1039, %f596, %f1257;
	fma.rn.f32 	%f1259, %f1041, %f598, %f1258;
	fma.rn.f32 	%f1260, %f1043, %f600, %f1259;
	fma.rn.f32 	%f1261, %f1045, %f602, %f1260;
	fma.rn.f32 	%f1262, %f1047, %f604, %f1261;
	fma.rn.f32 	%f1263, %f1049, %f606, %f1262;
	fma.rn.f32 	%f1264, %f1051, %f608, %f1263;
	fma.rn.f32 	%f1265, %f1053, %f610, %f1264;
	fma.rn.f32 	%f1266, %f1055, %f612, %f1265;
	fma.rn.f32 	%f1267, %f1057, %f614, %f1266;
	fma.rn.f32 	%f1268, %f1059, %f616, %f1267;
	fma.rn.f32 	%f1269, %f1061, %f618, %f1268;
	fma.rn.f32 	%f1270, %f1063, %f620, %f1269;
	fma.rn.f32 	%f1271, %f1065, %f622, %f1270;
	fma.rn.f32 	%f1272, %f1067, %f624, %f1271;
	fma.rn.f32 	%f1273, %f1069, %f626, %f1272;
	fma.rn.f32 	%f1274, %f1071, %f628, %f1273;
	fma.rn.f32 	%f1275, %f1073, %f630, %f1274;
	fma.rn.f32 	%f1276, %f1075, %f632, %f1275;
	fma.rn.f32 	%f1277, %f1077, %f634, %f1276;
	fma.rn.f32 	%f1278, %f1079, %f636, %f1277;
	fma.rn.f32 	%f1279, %f1081, %f638, %f1278;
	fma.rn.f32 	%f1280, %f1083, %f640, %f1279;
	fma.rn.f32 	%f1281, %f1085, %f642, %f1280;
	fma.rn.f32 	%f1282, %f1087, %f644, %f1281;
	fma.rn.f32 	%f1283, %f1089, %f646, %f1282;
	fma.rn.f32 	%f1284, %f1091, %f648, %f1283;
	fma.rn.f32 	%f1285, %f1093, %f650, %f1284;
	fma.rn.f32 	%f1286, %f1095, %f652, %f1285;
	fma.rn.f32 	%f1623, %f1097, %f654, %f1286;
	ld.shared.f32 	%f1287, [%r25+768];
	fma.rn.f32 	%f1288, %f1287, %f84, %f1622;
	ld.shared.f32 	%f1289, [%r25+772];
	fma.rn.f32 	%f1290, %f1289, %f87, %f1288;
	ld.shared.f32 	%f1291, [%r25+776];
	fma.rn.f32 	%f1292, %f1291, %f90, %f1290;
	ld.shared.f32 	%f1293, [%r25+780];
	fma.rn.f32 	%f1294, %f1293, %f93, %f1292;
	ld.shared.f32 	%f1295, [%r25+784];
	fma.rn.f32 	%f1296, %f1295, %f96, %f1294;
	ld.shared.f32 	%f1297, [%r25+788];
	fma.rn.f32 	%f1298, %f1297, %f99, %f1296;
	ld.shared.f32 	%f1299, [%r25+792];
	fma.rn.f32 	%f1300, %f1299, %f102, %f1298;
	ld.shared.f32 	%f1301, [%r25+796];
	fma.rn.f32 	%f1302, %f1301, %f105, %f1300;
	ld.shared.f32 	%f1303, [%r25+800];
	fma.rn.f32 	%f1304, %f1303, %f108, %f1302;
	ld.shared.f32 	%f1305, [%r25+804];
	fma.rn.f32 	%f1306, %f1305, %f111, %f1304;
	ld.shared.f32 	%f1307, [%r25+808];
	fma.rn.f32 	%f1308, %f1307, %f114, %f1306;
	ld.shared.f32 	%f1309, [%r25+812];
	fma.rn.f32 	%f1310, %f1309, %f117, %f1308;
	ld.shared.f32 	%f1311, [%r25+816];
	fma.rn.f32 	%f1312, %f1311, %f120, %f1310;
	ld.shared.f32 	%f1313, [%r25+820];
	fma.rn.f32 	%f1314, %f1313, %f123, %f1312;
	ld.shared.f32 	%f1315, [%r25+824];
	fma.rn.f32 	%f1316, %f1315, %f126, %f1314;
	ld.shared.f32 	%f1317, [%r25+828];
	fma.rn.f32 	%f1318, %f1317, %f129, %f1316;
	ld.shared.f32 	%f1319, [%r25+832];
	fma.rn.f32 	%f1320, %f1319, %f132, %f1318;
	ld.shared.f32 	%f1321, [%r25+836];
	fma.rn.f32 	%f1322, %f1321, %f135, %f1320;
	ld.shared.f32 	%f1323, [%r25+840];
	fma.rn.f32 	%f1324, %f1323, %f138, %f1322;
	ld.shared.f32 	%f1325, [%r25+844];
	fma.rn.f32 	%f1326, %f1325, %f141, %f1324;
	ld.shared.f32 	%f1327, [%r25+848];
	fma.rn.f32 	%f1328, %f1327, %f144, %f1326;
	ld.shared.f32 	%f1329, [%r25+852];
	fma.rn.f32 	%f1330, %f1329, %f147, %f1328;
	ld.shared.f32 	%f1331, [%r25+856];
	fma.rn.f32 	%f1332, %f1331, %f150, %f1330;
	ld.shared.f32 	%f1333, [%r25+860];
	fma.rn.f32 	%f1334, %f1333, %f153, %f1332;
	ld.shared.f32 	%f1335, [%r25+864];
	fma.rn.f32 	%f1336, %f1335, %f156, %f1334;
	ld.shared.f32 	%f1337, [%r25+868];
	fma.rn.f32 	%f1338, %f1337, %f159, %f1336;
	ld.shared.f32 	%f1339, [%r25+872];
	fma.rn.f32 	%f1340, %f1339, %f162, %f1338;
	ld.shared.f32 	%f1341, [%r25+876];
	fma.rn.f32 	%f1342, %f1341, %f165, %f1340;
	ld.shared.f32 	%f1343, [%r25+880];
	fma.rn.f32 	%f1344, %f1343, %f168, %f1342;
	ld.shared.f32 	%f1345, [%r25+884];
	fma.rn.f32 	%f1346, %f1345, %f171, %f1344;
	ld.shared.f32 	%f1347, [%r25+888];
	fma.rn.f32 	%f1348, %f1347, %f174, %f1346;
	ld.shared.f32 	%f1349, [%r25+892];
	fma.rn.f32 	%f1350, %f1349, %f177, %f1348;
	ld.shared.f32 	%f1351, [%r25+896];
	fma.rn.f32 	%f1352, %f1351, %f180, %f1350;
	ld.shared.f32 	%f1353, [%r25+900];
	fma.rn.f32 	%f1354, %f1353, %f183, %f1352;
	ld.shared.f32 	%f1355, [%r25+904];
	fma.rn.f32 	%f1356, %f1355, %f186, %f1354;
	ld.shared.f32 	%f1357, [%r25+908];
	fma.rn.f32 	%f1358, %f1357, %f189, %f1356;
	ld.shared.f32 	%f1359, [%r25+912];
	fma.rn.f32 	%f1360, %f1359, %f192, %f1358;
	ld.shared.f32 	%f1361, [%r25+916];
	fma.rn.f32 	%f1362, %f1361, %f195, %f1360;
	ld.shared.f32 	%f1363, [%r25+920];
	fma.rn.f32 	%f1364, %f1363, %f198, %f1362;
	ld.shared.f32 	%f1365, [%r25+924];
	fma.rn.f32 	%f1366, %f1365, %f201, %f1364;
	ld.shared.f32 	%f1367, [%r25+928];
	fma.rn.f32 	%f1368, %f1367, %f204, %f1366;
	ld.shared.f32 	%f1369, [%r25+932];
	fma.rn.f32 	%f1370, %f1369, %f207, %f1368;
	ld.shared.f32 	%f1371, [%r25+936];
	fma.rn.f32 	%f1372, %f1371, %f210, %f1370;
	ld.shared.f32 	%f1373, [%r25+940];
	fma.rn.f32 	%f1374, %f1373, %f213, %f1372;
	ld.shared.f32 	%f1375, [%r25+944];
	fma.rn.f32 	%f1376, %f1375, %f216, %f1374;
	ld.shared.f32 	%f1377, [%r25+948];
	fma.rn.f32 	%f1378, %f1377, %f219, %f1376;
	ld.shared.f32 	%f1379, [%r25+952];
	fma.rn.f32 	%f1380, %f1379, %f222, %f1378;
	ld.shared.f32 	%f1381, [%r25+956];
	fma.rn.f32 	%f1382, %f1381, %f225, %f1380;
	ld.shared.f32 	%f1383, [%r25+960];
	fma.rn.f32 	%f1384, %f1383, %f228, %f1382;
	ld.shared.f32 	%f1385, [%r25+964];
	fma.rn.f32 	%f1386, %f1385, %f231, %f1384;
	ld.shared.f32 	%f1387, [%r25+968];
	fma.rn.f32 	%f1388, %f1387, %f234, %f1386;
	ld.shared.f32 	%f1389, [%r25+972];
	fma.rn.f32 	%f1390, %f1389, %f237, %f1388;
	ld.shared.f32 	%f1391, [%r25+976];
	fma.rn.f32 	%f1392, %f1391, %f240, %f1390;
	ld.shared.f32 	%f1393, [%r25+980];
	fma.rn.f32 	%f1394, %f1393, %f243, %f1392;
	ld.shared.f32 	%f1395, [%r25+984];
	fma.rn.f32 	%f1396, %f1395, %f246, %f1394;
	ld.shared.f32 	%f1397, [%r25+988];
	fma.rn.f32 	%f1398, %f1397, %f249, %f1396;
	ld.shared.f32 	%f1399, [%r25+992];
	fma.rn.f32 	%f1400, %f1399, %f252, %f1398;
	ld.shared.f32 	%f1401, [%r25+996];
	fma.rn.f32 	%f1402, %f1401, %f255, %f1400;
	ld.shared.f32 	%f1403, [%r25+1000];
	fma.rn.f32 	%f1404, %f1403, %f258, %f1402;
	ld.shared.f32 	%f1405, [%r25+1004];
	fma.rn.f32 	%f1406, %f1405, %f261, %f1404;
	ld.shared.f32 	%f1407, [%r25+1008];
	fma.rn.f32 	%f1408, %f1407, %f264, %f1406;
	ld.shared.f32 	%f1409, [%r25+1012];
	fma.rn.f32 	%f1410, %f1409, %f267, %f1408;
	ld.shared.f32 	%f1411, [%r25+1016];
	fma.rn.f32 	%f1412, %f1411, %f270, %f1410;
	ld.shared.f32 	%f1413, [%r25+1020];
	fma.rn.f32 	%f1622, %f1413, %f273, %f1412;
	fma.rn.f32 	%f1414, %f1287, %f274, %f1621;
	fma.rn.f32 	%f1415, %f1289, %f276, %f1414;
	fma.rn.f32 	%f1416, %f1291, %f278, %f1415;
	fma.rn.f32 	%f1417, %f1293, %f280, %f1416;
	fma.rn.f32 	%f1418, %f1295, %f282, %f1417;
	fma.rn.f32 	%f1419, %f1297, %f284, %f1418;
	fma.rn.f32 	%f1420, %f1299, %f286, %f1419;
	fma.rn.f32 	%f1421, %f1301, %f288, %f1420;
	fma.rn.f32 	%f1422, %f1303, %f290, %f1421;
	fma.rn.f32 	%f1423, %f1305, %f292, %f1422;
	fma.rn.f32 	%f1424, %f1307, %f294, %f1423;
	fma.rn.f32 	%f1425, %f1309, %f296, %f1424;
	fma.rn.f32 	%f1426, %f1311, %f298, %f1425;
	fma.rn.f32 	%f1427, %f1313, %f300, %f1426;
	fma.rn.f32 	%f1428, %f1315, %f302, %f1427;
	fma.rn.f32 	%f1429, %f1317, %f304, %f1428;
	fma.rn.f32 	%f1430, %f1319, %f306, %f1429;
	fma.rn.f32 	%f1431, %f1321, %f308, %f1430;
	fma.rn.f32 	%f1432, %f1323, %f310, %f1431;
	fma.rn.f32 	%f1433, %f1325, %f312, %f1432;
	fma.rn.f32 	%f1434, %f1327, %f314, %f1433;
	fma.rn.f32 	%f1435, %f1329, %f316, %f1434;
	fma.rn.f32 	%f1436, %f1331, %f318, %f1435;
	fma.rn.f32 	%f1437, %f1333, %f320, %f1436;
	fma.rn.f32 	%f1438, %f1335, %f322, %f1437;
	fma.rn.f32 	%f1439, %f1337, %f324, %f1438;
	fma.rn.f32 	%f1440, %f1339, %f326, %f1439;
	fma.rn.f32 	%f1441, %f1341, %f328, %f1440;
	fma.rn.f32 	%f1442, %f1343, %f330, %f1441;
	fma.rn.f32 	%f1443, %f1345, %f332, %f1442;
	fma.rn.f32 	%f1444, %f1347, %f334, %f1443;
	fma.rn.f32 	%f1445, %f1349, %f336, %f1444;
	fma.rn.f32 	%f1446, %f1351, %f338, %f1445;
	fma.rn.f32 	%f1447, %f1353, %f340, %f1446;
	fma.rn.f32 	%f1448, %f1355, %f342, %f1447;
	fma.rn.f32 	%f1449, %f1357, %f344, %f1448;
	fma.rn.f32 	%f1450, %f1359, %f346, %f1449;
	fma.rn.f32 	%f1451, %f1361, %f348, %f1450;
	fma.rn.f32 	%f1452, %f1363, %f350, %f1451;
	fma.rn.f32 	%f1453, %f1365, %f352, %f1452;
	fma.rn.f32 	%f1454, %f1367, %f354, %f1453;
	fma.rn.f32 	%f1455, %f1369, %f356, %f1454;
	fma.rn.f32 	%f1456, %f1371, %f358, %f1455;
	fma.rn.f32 	%f1457, %f1373, %f360, %f1456;
	fma.rn.f32 	%f1458, %f1375, %f362, %f1457;
	fma.rn.f32 	%f1459, %f1377, %f364, %f1458;
	fma.rn.f32 	%f1460, %f1379, %f366, %f1459;
	fma.rn.f32 	%f1461, %f1381, %f368, %f1460;
	fma.rn.f32 	%f1462, %f1383, %f370, %f1461;
	fma.rn.f32 	%f1463, %f1385, %f372, %f1462;
	fma.rn.f32 	%f1464, %f1387, %f374, %f1463;
	fma.rn.f32 	%f1465, %f1389, %f376, %f1464;
	fma.rn.f32 	%f1466, %f1391, %f378, %f1465;
	fma.rn.f32 	%f1467, %f1393, %f380, %f1466;
	fma.rn.f32 	%f1468, %f1395, %f382, %f1467;
	fma.rn.f32 	%f1469, %f1397, %f384, %f1468;
	fma.rn.f32 	%f1470, %f1399, %f386, %f1469;
	fma.rn.f32 	%f1471, %f1401, %f388, %f1470;
	fma.rn.f32 	%f1472, %f1403, %f390, %f1471;
	fma.rn.f32 	%f1473, %f1405, %f392, %f1472;
	fma.rn.f32 	%f1474, %f1407, %f394, %f1473;
	fma.rn.f32 	%f1475, %f1409, %f396, %f1474;
	fma.rn.f32 	%f1476, %f1411, %f398, %f1475;
	fma.rn.f32 	%f1621, %f1413, %f400, %f1476;
	fma.rn.f32 	%f1477, %f1287, %f401, %f1620;
	fma.rn.f32 	%f1478, %f1289, %f403, %f1477;
	fma.rn.f32 	%f1479, %f1291, %f405, %f1478;
	fma.rn.f32 	%f1480, %f1293, %f407, %f1479;
	fma.rn.f32 	%f1481, %f1295, %f409, %f1480;
	fma.rn.f32 	%f1482, %f1297, %f411, %f1481;
	fma.rn.f32 	%f1483, %f1299, %f413, %f1482;
	fma.rn.f32 	%f1484, %f1301, %f415, %f1483;
	fma.rn.f32 	%f1485, %f1303, %f417, %f1484;
	fma.rn.f32 	%f1486, %f1305, %f419, %f1485;
	fma.rn.f32 	%f1487, %f1307, %f421, %f1486;
	fma.rn.f32 	%f1488, %f1309, %f423, %f1487;
	fma.rn.f32 	%f1489, %f1311, %f425, %f1488;
	fma.rn.f32 	%f1490, %f1313, %f427, %f1489;
	fma.rn.f32 	%f1491, %f1315, %f429, %f1490;
	fma.rn.f32 	%f1492, %f1317, %f431, %f1491;
	fma.rn.f32 	%f1493, %f1319, %f433, %f1492;
	fma.rn.f32 	%f1494, %f1321, %f435, %f1493;
	fma.rn.f32 	%f1495, %f1323, %f437, %f1494;
	fma.rn.f32 	%f1496, %f1325, %f439, %f1495;
	fma.rn.f32 	%f1497, %f1327, %f441, %f1496;
	fma.rn.f32 	%f1498, %f1329, %f443, %f1497;
	fma.rn.f32 	%f1499, %f1331, %f445, %f1498;
	fma.rn.f32 	%f1500, %f1333, %f447, %f1499;
	fma.rn.f32 	%f1501, %f1335, %f449, %f1500;
	fma.rn.f32 	%f1502, %f1337, %f451, %f1501;
	fma.rn.f32 	%f1503, %f1339, %f453, %f1502;
	fma.rn.f32 	%f1504, %f1341, %f455, %f1503;
	fma.rn.f32 	%f1505, %f1343, %f457, %f1504;
	fma.rn.f32 	%f1506, %f1345, %f459, %f1505;
	fma.rn.f32 	%f1507, %f1347, %f461, %f1506;
	fma.rn.f32 	%f1508, %f1349, %f463, %f1507;
	fma.rn.f32 	%f1509, %f1351, %f465, %f1508;
	fma.rn.f32 	%f1510, %f1353, %f467, %f1509;
	fma.rn.f32 	%f1511, %f1355, %f469, %f1510;
	fma.rn.f32 	%f1512, %f1357, %f471, %f1511;
	fma.rn.f32 	%f1513, %f1359, %f473, %f1512;
	fma.rn.f32 	%f1514, %f1361, %f475, %f1513;
	fma.rn.f32 	%f1515, %f1363, %f477, %f1514;
	fma.rn.f32 	%f1516, %f1365, %f479, %f1515;
	fma.rn.f32 	%f1517, %f1367, %f481, %f1516;
	fma.rn.f32 	%f1518, %f1369, %f483, %f1517;
	fma.rn.f32 	%f1519, %f1371, %f485, %f1518;
	fma.rn.f32 	%f1520, %f1373, %f487, %f1519;
	fma.rn.f32 	%f1521, %f1375, %f489, %f1520;
	fma.rn.f32 	%f1522, %f1377, %f491, %f1521;
	fma.rn.f32 	%f1523, %f1379, %f493, %f1522;
	fma.rn.f32 	%f1524, %f1381, %f495, %f1523;
	fma.rn.f32 	%f1525, %f1383, %f497, %f1524;
	fma.rn.f32 	%f1526, %f1385, %f499, %f1525;
	fma.rn.f32 	%f1527, %f1387, %f501, %f1526;
	fma.rn.f32 	%f1528, %f1389, %f503, %f1527;
	fma.rn.f32 	%f1529, %f1391, %f505, %f1528;
	fma.rn.f32 	%f1530, %f1393, %f507, %f1529;
	fma.rn.f32 	%f1531, %f1395, %f509, %f1530;
	fma.rn.f32 	%f1532, %f1397, %f511, %f1531;
	fma.rn.f32 	%f1533, %f1399, %f513, %f1532;
	fma.rn.f32 	%f1534, %f1401, %f515, %f1533;
	fma.rn.f32 	%f1535, %f1403, %f517, %f1534;
	fma.rn.f32 	%f1536, %f1405, %f519, %f1535;
	fma.rn.f32 	%f1537, %f1407, %f521, %f1536;
	fma.rn.f32 	%f1538, %f1409, %f523, %f1537;
	fma.rn.f32 	%f1539, %f1411, %f525, %f1538;
	fma.rn.f32 	%f1620, %f1413, %f527, %f1539;
	fma.rn.f32 	%f1540, %f1287, %f528, %f1619;
	fma.rn.f32 	%f1541, %f1289, %f530, %f1540;
	fma.rn.f32 	%f1542, %f1291, %f532, %f1541;
	fma.rn.f32 	%f1543, %f1293, %f534, %f1542;
	fma.rn.f32 	%f1544, %f1295, %f536, %f1543;
	fma.rn.f32 	%f1545, %f1297, %f538, %f1544;
	fma.rn.f32 	%f1546, %f1299, %f540, %f1545;
	fma.rn.f32 	%f1547, %f1301, %f542, %f1546;
	fma.rn.f32 	%f1548, %f1303, %f544, %f1547;
	fma.rn.f32 	%f1549, %f1305, %f546, %f1548;
	fma.rn.f32 	%f1550, %f1307, %f548, %f1549;
	fma.rn.f32 	%f1551, %f1309, %f550, %f1550;
	fma.rn.f32 	%f1552, %f1311, %f552, %f1551;
	fma.rn.f32 	%f1553, %f1313, %f554, %f1552;
	fma.rn.f32 	%f1554, %f1315, %f556, %f1553;
	fma.rn.f32 	%f1555, %f1317, %f558, %f1554;
	fma.rn.f32 	%f1556, %f1319, %f560, %f1555;
	fma.rn.f32 	%f1557, %f1321, %f562, %f1556;
	fma.rn.f32 	%f1558, %f1323, %f564, %f1557;
	fma.rn.f32 	%f1559, %f1325, %f566, %f1558;
	fma.rn.f32 	%f1560, %f1327, %f568, %f1559;
	fma.rn.f32 	%f1561, %f1329, %f570, %f1560;
	fma.rn.f32 	%f1562, %f1331, %f572, %f1561;
	fma.rn.f32 	%f1563, %f1333, %f574, %f1562;
	fma.rn.f32 	%f1564, %f1335, %f576, %f1563;
	fma.rn.f32 	%f1565, %f1337, %f578, %f1564;
	fma.rn.f32 	%f1566, %f1339, %f580, %f1565;
	fma.rn.f32 	%f1567, %f1341, %f582, %f1566;
	fma.rn.f32 	%f1568, %f1343, %f584, %f1567;
	fma.rn.f32 	%f1569, %f1345, %f586, %f1568;
	fma.rn.f32 	%f1570, %f1347, %f588, %f1569;
	fma.rn.f32 	%f1571, %f1349, %f590, %f1570;
	fma.rn.f32 	%f1572, %f1351, %f592, %f1571;
	fma.rn.f32 	%f1573, %f1353, %f594, %f1572;
	fma.rn.f32 	%f1574, %f1355, %f596, %f1573;
	fma.rn.f32 	%f1575, %f1357, %f598, %f1574;
	fma.rn.f32 	%f1576, %f1359, %f600, %f1575;
	fma.rn.f32 	%f1577, %f1361, %f602, %f1576;
	fma.rn.f32 	%f1578, %f1363, %f604, %f1577;
	fma.rn.f32 	%f1579, %f1365, %f606, %f1578;
	fma.rn.f32 	%f1580, %f1367, %f608, %f1579;
	fma.rn.f32 	%f1581, %f1369, %f610, %f1580;
	fma.rn.f32 	%f1582, %f1371, %f612, %f1581;
	fma.rn.f32 	%f1583, %f1373, %f614, %f1582;
	fma.rn.f32 	%f1584, %f1375, %f616, %f1583;
	fma.rn.f32 	%f1585, %f1377, %f618, %f1584;
	fma.rn.f32 	%f1586, %f1379, %f620, %f1585;
	fma.rn.f32 	%f1587, %f1381, %f622, %f1586;
	fma.rn.f32 	%f1588, %f1383, %f624, %f1587;
	fma.rn.f32 	%f1589, %f1385, %f626, %f1588;
	fma.rn.f32 	%f1590, %f1387, %f628, %f1589;
	fma.rn.f32 	%f1591, %f1389, %f630, %f1590;
	fma.rn.f32 	%f1592, %f1391, %f632, %f1591;
	fma.rn.f32 	%f1593, %f1393, %f634, %f1592;
	fma.rn.f32 	%f1594, %f1395, %f636, %f1593;
	fma.rn.f32 	%f1595, %f1397, %f638, %f1594;
	fma.rn.f32 	%f1596, %f1399, %f640, %f1595;
	fma.rn.f32 	%f1597, %f1401, %f642, %f1596;
	fma.rn.f32 	%f1598, %f1403, %f644, %f1597;
	fma.rn.f32 	%f1599, %f1405, %f646, %f1598;
	fma.rn.f32 	%f1600, %f1407, %f648, %f1599;
	fma.rn.f32 	%f1601, %f1409, %f650, %f1600;
	fma.rn.f32 	%f1602, %f1411, %f652, %f1601;
	fma.rn.f32 	%f1619, %f1413, %f654, %f1602;
	bar.sync 	0;
	add.s64 	%rd40, %rd40, 256;
	shl.b32 	%r31, %r44, 6;
	mul.wide.s32 	%rd30, %r31, 4;
	add.s64 	%rd39, %rd39, %rd30;
	setp.lt.u64 	%p2, %rd40, %rd7;
	@%p2 bra 	$L__BB0_2;
$L__BB0_3:
	ld.param.u64 	%rd38, [_Z5sgemmILi16ELi4EEviiiPfS0_S0__param_5];
	ld.param.u32 	%r45, [_Z5sgemmILi16ELi4EEviiiPfS0_S0__param_1];
	cvta.to.global.u64 	%rd31, %rd38;
	mov.u32 	%r32, %tid.y;
	shl.b32 	%r33, %r32, 2;
	mov.u32 	%r34, %ctaid.y;
	shl.b32 	%r35, %r34, 6;
	add.s32 	%r36, %r35, %r33;
	mov.u32 	%r37, %tid.x;
	shl.b32 	%r38, %r37, 2;
	mov.u32 	%r39, %ctaid.x;
	shl.b32 	%r40, %r39, 6;
	add.s32 	%r41, %r38, %r40;
	mad.lo.s32 	%r42, %r36, %r45, %r41;
	mul.wide.s32 	%rd32, %r42, 4;
	add.s64 	%rd33, %rd31, %rd32;
	st.global.f32 	[%rd33], %f1634;
	st.global.f32 	[%rd33+4], %f1633;
	st.global.f32 	[%rd33+8], %f1632;
	st.global.f32 	[%rd33+12], %f1631;
	mul.wide.s32 	%rd34, %r45, 4;
	add.s64 	%rd35, %rd33, %rd34;
	st.global.f32 	[%rd35], %f1630;
	st.global.f32 	[%rd35+4], %f1629;
	st.global.f32 	[%rd35+8], %f1628;
	st.global.f32 	[%rd35+12], %f1627;
	add.s64 	%rd36, %rd35, %rd34;
	st.global.f32 	[%rd36], %f1626;
	st.global.f32 	[%rd36+4], %f1625;
	st.global.f32 	[%rd36+8], %f1624;
	st.global.f32 	[%rd36+12], %f1623;
	add.s64 	%rd37, %rd36, %rd34;
	st.global.f32 	[%rd37], %f1622;
	st.global.f32 	[%rd37+4], %f1621;
	st.global.f32 	[%rd37+8], %f1620;
	st.global.f32 	[%rd37+12], %f1619;
	ret;

}


// ===== COMPILED SASS (sm_100) =====

	.target	sm_100

	.elftype	@"ET_EXEC"


//--------------------- .note.nv.tkinfo           --------------------------
	.section	.note.nv.tkinfo,"",@"SHT_NOTE"
	.sectionflags	@"SHF_NOTE_NV_TKINFO"
	.tkinfo
        /*0018*/ 	.word	0x00000002
        /*0030*/ 	.string	""
        /*0030*/ 	.string	"ptxas"
        /*0030*/ 	.string	"Cuda compilation tools, release 13.0, V13.0.88"
        /*0030*/ 	.string	"Build cuda_13.0.r13.0/compiler.36424714_0"
        /*0030*/ 	.string	"-arch sm_100 -m 64 "



//--------------------- .note.nv.cuinfo           --------------------------
	.section	.note.nv.cuinfo,"",@"SHT_NOTE"
	.sectionflags	@"SHF_NOTE_NV_CUINFO"
        /*0018*/ 	.short	0x0002
        /*001a*/ 	.short	0x0064
        /*001c*/ 	.short	0x0082
	.zero		2


//--------------------- .nv.info                  --------------------------
	.section	.nv.info,"",@"SHT_CUDA_INFO"
	.align	4


	//----- nvinfo : EIATTR_REGCOUNT
	.align		4
        /*0000*/ 	.byte	0x04, 0x2f
        /*0002*/ 	.short	(.L_1 - .L_0)
	.align		4
.L_0:
        /*0004*/ 	.word	index@(_Z5sgemmILi16ELi4EEviiiPfS0_S0_)
        /*0008*/ 	.word	0x00000050


	//----- nvinfo : EIATTR_FRAME_SIZE
	.align		4
.L_1:
        /*000c*/ 	.byte	0x04, 0x11
        /*000e*/ 	.short	(.L_3 - .L_2)
	.align		4
.L_2:
        /*0010*/ 	.word	index@(_Z5sgemmILi16ELi4EEviiiPfS0_S0_)
        /*0014*/ 	.word	0x00000000


	//----- nvinfo : EIATTR_MIN_STACK_SIZE
	.align		4
.L_3:
        /*0018*/ 	.byte	0x04, 0x12
        /*001a*/ 	.short	(.L_5 - .L_4)
	.align		4
.L_4:
        /*001c*/ 	.word	index@(_Z5sgemmILi16ELi4EEviiiPfS0_S0_)
        /*0020*/ 	.word	0x00000000
.L_5:


//--------------------- .nv.compat                --------------------------
	.section	.nv.compat,"",@"SHT_CUDA_COMPAT_INFO"
	.align	4
        /*0000*/ 	.byte	0x02, 0x09, 0x00, 0x00, 0x02, 0x02, 0x01, 0x00, 0x02, 0x05, 0x05, 0x00, 0x03, 0x07, 0x01, 0x01
        /*0010*/ 	.byte	0x02, 0x03, 0x00, 0x00, 0x02, 0x06, 0x01, 0x00, 0x04, 0x0b, 0x08, 0x00, 0x09, 0x00, 0x00, 0x00
        /*0020*/ 	.byte	0x00, 0x00, 0x00, 0x00


//--------------------- .nv.info._Z5sgemmILi16ELi4EEviiiPfS0_S0_ --------------------------
	.section	.nv.info._Z5sgemmILi16ELi4EEviiiPfS0_S0_,"",@"SHT_CUDA_INFO"
	.sectionflags	@""
	.align	4


	//----- nvinfo : EIATTR_CUDA_API_VERSION
	.align		4
        /*0000*/ 	.byte	0x04, 0x37
        /*0002*/ 	.short	(.L_7 - .L_6)
.L_6:
        /*0004*/ 	.word	0x00000082


	//----- nvinfo : EIATTR_KPARAM_INFO
	.align		4
.L_7:
        /*0008*/ 	.byte	0x04, 0x17
        /*000a*/ 	.short	(.L_9 - .L_8)
.L_8:
        /*000c*/ 	.word	0x00000000
        /*0010*/ 	.short	0x0005
        /*0012*/ 	.short	0x0020
        /*0014*/ 	.byte	0x00, 0xf5, 0x21, 0x00


	//----- nvinfo : EIATTR_KPARAM_INFO
	.align		4
.L_9:
        /*0018*/ 	.byte	0x04, 0x17
        /*001a*/ 	.short	(.L_11 - .L_10)
.L_10:
        /*001c*/ 	.word	0x00000000
        /*0020*/ 	.short	0x0004
        /*0022*/ 	.short	0x0018
        /*0024*/ 	.byte	0x00, 0xf5, 0x21, 0x00


	//----- nvinfo : EIATTR_KPARAM_INFO
	.align		4
.L_11:
        /*0028*/ 	.byte	0x04, 0x17
        /*002a*/ 	.short	(.L_13 - .L_12)
.L_12:
        /*002c*/ 	.word	0x00000000
        /*0030*/ 	.short	0x0003
        /*0032*/ 	.short	0x0010
        /*0034*/ 	.byte	0x00, 0xf5, 0x21, 0x00


	//----- nvinfo : EIATTR_KPARAM_INFO
	.align		4
.L_13:
        /*0038*/ 	.byte	0x04, 0x17
        /*003a*/ 	.short	(.L_15 - .L_14)
.L_14:
        /*003c*/ 	.word	0x00000000
        /*0040*/ 	.short	0x0002
        /*0042*/ 	.short	0x0008
        /*0044*/ 	.byte	0x00, 0xf0, 0x11, 0x00


	//----- nvinfo : EIATTR_KPARAM_INFO
	.align		4
.L_15:
        /*0048*/ 	.byte	0x04, 0x17
        /*004a*/ 	.short	(.L_17 - .L_16)
.L_16:
        /*004c*/ 	.word	0x00000000
        /*0050*/ 	.short	0x0001
        /*0052*/ 	.short	0x0004
        /*0054*/ 	.byte	0x00, 0xf0, 0x11, 0x00


	//----- nvinfo : EIATTR_KPARAM_INFO
	.align		4
.L_17:
        /*0058*/ 	.byte	0x04, 0x17
        /*005a*/ 	.short	(.L_19 - .L_18)
.L_18:
        /*005c*/ 	.word	0x00000000
        /*0060*/ 	.short	0x0000
        /*0062*/ 	.short	0x0000
        /*0064*/ 	.byte	0x00, 0xf0, 0x11, 0x00


	//----- nvinfo : EIATTR_SPARSE_MMA_MASK
	.align		4
.L_19:
        /*0068*/ 	.byte	0x03, 0x50
        /*006a*/ 	.short	0x0000


	//----- nvinfo : EIATTR_MAXREG_COUNT
	.align		4
        /*006c*/ 	.byte	0x03, 0x1b
        /*006e*/ 	.short	0x00ff


	//----- nvinfo : EIATTR_NUM_BARRIERS
	.align		4
        /*0070*/ 	.byte	0x02, 0x4c
        /*0072*/ 	.byte	0x01
	.zero		1


	//----- nvinfo : EIATTR_MERCURY_ISA_VERSION
	.align		4
        /*0074*/ 	.byte	0x03, 0x5f
        /*0076*/ 	.short	0x0101


	//----- nvinfo : EIATTR_VRC_CTA_INIT_COUNT
	.align		4
        /*0078*/ 	.byte	0x02, 0x4a
	.zero		1
	.zero		1


	//----- nvinfo : EIATTR_EXIT_INSTR_OFFSETS
	.align		4
        /*007c*/ 	.byte	0x04, 0x1c
        /*007e*/ 	.short	(.L_21 - .L_20)


	//   ....[0]....
.L_20:
        /*0080*/ 	.word	0x00005290


	//----- nvinfo : EIATTR_CBANK_PARAM_SIZE
	.align		4
.L_21:
        /*0084*/ 	.byte	0x03, 0x19
        /*0086*/ 	.short	0x0028


	//----- nvinfo : EIATTR_PARAM_CBANK
	.align		4
        /*0088*/ 	.byte	0x04, 0x0a
        /*008a*/ 	.short	(.L_23 - .L_22)
	.align		4
.L_22:
        /*008c*/ 	.word	index@(.nv.constant0._Z5sgemmILi16ELi4EEviiiPfS0_S0_)
        /*0090*/ 	.short	0x0380
        /*0092*/ 	.short	0x0028


	//----- nvinfo : EIATTR_SW_WAR
	.align		4
.L_23:
        /*0094*/ 	.byte	0x04, 0x36
        /*0096*/ 	.short	(.L_25 - .L_24)
.L_24:
        /*0098*/ 	.word	0x00000008
.L_25:


//--------------------- .nv.callgraph             --------------------------
	.section	.nv.callgraph,"",@"SHT_CUDA_CALLGRAPH"
	.align	4
	.sectionentsize	8
	.align		4
        /*0000*/ 	.word	0x00000000
	.align		4
        /*0004*/ 	.word	0xffffffff
	.align		4
        /*0008*/ 	.word	0x00000000
	.align		4
        /*000c*/ 	.word	0xfffffffe
	.align		4
        /*0010*/ 	.word	0x00000000
	.align		4
        /*0014*/ 	.word	0xfffffffd
	.align		4
        /*0018*/ 	.word	0x00000000
	.align		4
        /*001c*/ 	.word	0xfffffffc


//--------------------- .text._Z5sgemmILi16ELi4EEviiiPfS0_S0_ --------------------------
	.section	.text._Z5sgemmILi16ELi4EEviiiPfS0_S0_,"ax",@progbits
	.align	128
        .global         _Z5sgemmILi16ELi4EEviiiPfS0_S0_
        .type           _Z5sgemmILi16ELi4EEviiiPfS0_S0_,@function
        .size           _Z5sgemmILi16ELi4EEviiiPfS0_S0_,(.L_x_3 - _Z5sgemmILi16ELi4EEviiiPfS0_S0_)
        .other          _Z5sgemmILi16ELi4EEviiiPfS0_S0_,@"STO_CUDA_ENTRY STV_DEFAULT"
_Z5sgemmILi16ELi4EEviiiPfS0_S0_:
.text._Z5sgemmILi16ELi4EEviiiPfS0_S0_:
[----:B------:R-:W-:Y:S01]  /*0000*/  LDC R1, c[0x0][0x37c] ;  /* 0x0000df00ff017b82 */ /* 0x000fe20000000800 */
[----:B------:R-:W0:Y:S07]  /*0010*/  LDCU UR14, c[0x0][0x388] ;  /* 0x00007100ff0e77ac */ /* 0x000e2e0008000800 */
[----:B------:R-:W1:Y:S01]  /*0020*/  S2UR UR9, SR_CTAID.Y ;  /* 0x00000000000979c3 */ /* 0x000e620000002600 */
[----:B------:R-:W2:Y:S01]  /*0030*/  S2R R0, SR_TID.X ;  /* 0x0000000000007919 */ /* 0x000ea20000002100 */
[----:B------:R-:W-:Y:S01]  /*0040*/  HFMA2 R53, -RZ, RZ, 0, 0 ;  /* 0x00000000ff357431 */ /* 0x000fe200000001ff */
[----:B------:R-:W-:Y:S01]  /*0050*/  CS2R R32, SRZ ;  /* 0x0000000000207805 */ /* 0x000fe2000001ff00 */
[----:B------:R-:W-:Y:S01]  /*0060*/  HFMA2 R49, -RZ, RZ, 0, 0 ;  /* 0x00000000ff317431 */ /* 0x000fe200000001ff */
[----:B------:R-:W3:Y:S01]  /*0070*/  S2R R3, SR_TID.Y ;  /* 0x0000000000037919 */ /* 0x000ee20000002200 */
[----:B------:R-:W-:Y:S01]  /*0080*/  HFMA2 R35, -RZ, RZ, 0, 0 ;  /* 0x00000000ff237431 */ /* 0x000fe200000001ff */
[----:B------:R-:W-:-:S02]  /*0090*/  MOV R51, RZ ;  /* 0x000000ff00337202 */ /* 0x000fc40000000f00 */
[----:B------:R-:W-:Y:S01]  /*00a0*/  CS2R R16, SRZ ;  /* 0x0000000000107805 */ /* 0x000fe2000001ff00 */
[----:B------:R-:W4:Y:S01]  /*00b0*/  S2R R69, SR_CTAID.X ;  /* 0x0000000000457919 */ /* 0x000f220000002500 */
[----:B------:R-:W-:Y:S02]  /*00c0*/  CS2R R18, SRZ ;  /* 0x0000000000127805 */ /* 0x000fe4000001ff00 */
[----:B------:R-:W-:Y:S02]  /*00d0*/  CS2R R30, SRZ ;  /* 0x00000000001e7805 */ /* 0x000fe4000001ff00 */
[----:B------:R-:W-:Y:S02]  /*00e0*/  MOV R37, RZ ;  /* 0x000000ff00257202 */ /* 0x000fe40000000f00 */
[----:B------:R-:W-:Y:S02]  /*00f0*/  CS2R R28, SRZ ;  /* 0x00000000001c7805 */ /* 0x000fe4000001ff00 */
[----:B------:R-:W-:Y:S01]  /*0100*/  MOV R39, RZ ;  /* 0x000000ff00277202 */ /* 0x000fe20000000f00 */
[----:B------:R-:W1:Y:S01]  /*0110*/  LDCU.64 UR12, c[0x0][0x358] ;  /* 0x00006b00ff0c77ac */ /* 0x000e620008000a00 */
[----:B0-----:R-:W-:-:S09]  /*0120*/  UISETP.GE.AND UP0, UPT, UR14, 0x1, UPT ;  /* 0x000000010e00788c */ /* 0x001fd2000bf06270 */
[----:B------:R-:W-:Y:S05]  /*0130*/  BRA.U !UP0, `(.L_x_0) ;  /* 0x0000004d08e47547 */ /* 0x000fea000b800000 */
[----:B------:R-:W0:Y:S01]  /*0140*/  LDCU UR15, c[0x0][0x384] ;  /* 0x00007080ff0f77ac */ /* 0x000e220008000800 */
[----:B----4-:R-:W-:Y:S02]  /*0150*/  SHF.L.U32 R4, R69, 0x6, RZ ;  /* 0x0000000645047819 */ /* 0x010fe400000006ff */
[----:B---3--:R-:W-:Y:S01]  /*0160*/  SHF.L.U32 R2, R3, 0x2, RZ ;  /* 0x0000000203027819 */ /* 0x008fe200000006ff */
[----:B------:R-:W3:Y:S01]  /*0170*/  LDCU.64 UR16, c[0x0][0x398] ;  /* 0x00007300ff1077ac */ /* 0x000ee20008000a00 */
[----:B--2---:R-:W-:Y:S01]  /*0180*/  SHF.L.U32 R7, R0, 0x2, RZ ;  /* 0x0000000200077819 */ /* 0x004fe200000006ff */
[----:B------:R-:W-:Y:S01]  /*0190*/  IMAD.WIDE.U32 R4, R4, 0x4, RZ ;  /* 0x0000000404047825 */ /* 0x000fe200078e00ff */
[----:B------:R-:W-:Y:S01]  /*01a0*/  MOV R32, RZ ;  /* 0x000000ff00207202 */ /* 0x000fe20000000f00 */
[----:B------:R-:W2:Y:S01]  /*01b0*/  LDCU.64 UR4, c[0x0][0x390] ;  /* 0x00007200ff0477ac */ /* 0x000ea20008000a00 */
[----:B-1----:R-:W-:-:S04]  /*01c0*/  USHF.L.U32 UR6, UR9, 0x6, URZ ;  /* 0x0000000609067899 */ /* 0x002fc800080006ff */
[----:B------:R-:W-:Y:S01]  /*01d0*/  UIMAD UR6, UR6, UR14, URZ ;  /* 0x0000000e060672a4 */ /* 0x000fe2000f8e02ff */
[----:B0-----:R-:W-:-:S04]  /*01e0*/  IMAD R7, R2, UR15, R7 ;  /* 0x0000000f02077c24 */ /* 0x001fc8000f8e0207 */
[----:B------:R-:W-:Y:S01]  /*01f0*/  IMAD.WIDE R4, R7, 0x4, R4 ;  /* 0x0000000407047825 */ /* 0x000fe200078e0204 */
[----:B--2---:R-:W-:Y:S02]  /*0200*/  UIMAD.WIDE UR4, UR6, 0x4, UR4 ;  /* 0x00000004060478a5 */ /* 0x004fe4000f8e0204 */
[----:B---3--:R-:W-:Y:S02]  /*0210*/  IADD3 R72, P0, PT, R4, UR16, RZ ;  /* 0x0000001004487c10 */ /* 0x008fe4000ff1e0ff */
[----:B------:R-:W-:Y:S02]  /*0220*/  UIMAD.WIDE UR10, UR14, 0x4, UR4 ;  /* 0x000000040e0a78a5 */ /* 0x000fe4000f8e0204 */
[----:B------:R-:W-:-:S10]  /*0230*/  IADD3.X R73, PT, PT, R5, UR17, RZ, P0, !PT ;  /* 0x0000001105497c10 */ /* 0x000fd400087fe4ff */
.L_x_1:
[C---:B------:R-:W-:Y:S02]  /*0240*/  IMAD R6, R3.reuse, UR14, R0 ;  /* 0x0000000e03067c24 */ /* 0x040fe4000f8e0200 */
[----:B------:R-:W-:Y:S01]  /*0250*/  HFMA2 R7, -RZ, RZ, 0, 2.384185791015625e-07 ;  /* 0x00000004ff077431 */ /* 0x000fe200000001ff */
[----:B------:R-:W-:Y:S02]  /*0260*/  SHF.L.U32 R2, R3, 0x2, RZ ;  /* 0x0000000203027819 */ /* 0x000fe400000006ff */
[----:B------:R-:W-:Y:S02]  /*0270*/  SHF.L.U32 R5, R0, 0x2, RZ ;  /* 0x0000000200057819 */ /* 0x000fe400000006ff */
[----:B------:R-:W-:Y:S02]  /*0280*/  MOV R13, 0x4 ;  /* 0x00000004000d7802 */ /* 0x000fe40000000f00 */
[----:B------:R-:W-:Y:S01]  /*0290*/  MOV R9, UR15 ;  /* 0x0000000f00097c02 */ /* 0x000fe20008000f00 */
[----:B------:R-:W-:Y:S01]  /*02a0*/  IMAD R2, R2, UR14, R5 ;  /* 0x0000000e02027c24 */ /* 0x000fe2000f8e0205 */
[----:B------:R-:W-:Y:S01]  /*02b0*/  SHF.L.U32 R6, R6, 0x2, RZ ;  /* 0x0000000206067819 */ /* 0x000fe200000006ff */
[----:B------:R-:W-:Y:S01]  /*02c0*/  HFMA2 R11, -RZ, RZ, 0, 2.384185791015625e-07 ;  /* 0x00000004ff0b7431 */ /* 0x000fe200000001ff */
[----:B------:R-:W2:Y:S01]  /*02d0*/  LDG.E R23, desc[UR12][R72.64] ;  /* 0x0000000c48177981 */ /* 0x000ea2000c1e1900 */
[----:B------:R-:W-:Y:S01]  /*02e0*/  IMAD.WIDE R8, R9, 0x4, R72 ;  /* 0x0000000409087825 */ /* 0x000fe200078e0248 */
[----:B------:R-:W-:-:S02]  /*02f0*/  IADD3 R2, PT, PT, R2, UR14, RZ ;  /* 0x0000000e02027c10 */ /* 0x000fc4000fffe0ff */
[----:B------:R-:W3:Y:S01]  /*0300*/  LDG.E R25, desc[UR12][R72.64+0x4] ;  /* 0x0000040c48197981 */ /* 0x000ee2000c1e1900 */
[----:B------:R-:W-:Y:S01]  /*0310*/  IMAD.WIDE.U32 R6, R6, R7, UR4 ;  /* 0x0000000406067e25 */ /* 0x000fe2000f8e0007 */
[----:B------:R-:W-:Y:S02]  /*0320*/  MOV R5, UR15 ;  /* 0x0000000f00057c02 */ /* 0x000fe40008000f00 */
[----:B------:R-:W4:Y:S01]  /*0330*/  LDG.E R27, desc[UR12][R72.64+0x8] ;  /* 0x0000080c481b7981 */ /* 0x000f22000c1e1900 */
[----:B------:R-:W-:-:S03]  /*0340*/  IMAD.WIDE.U32 R12, R2, R13, UR4 ;  /* 0x00000004020c7e25 */ /* 0x000fc6000f8e000d */
[----:B------:R-:W5:Y:S04]  /*0350*/  LDG.E R22, desc[UR12][R6.64] ;  /* 0x0000000c06167981 */ /* 0x000f68000c1e1900 */
[----:B------:R-:W3:Y:S01]  /*0360*/  LDG.E R24, desc[UR12][R6.64+0x4] ;  /* 0x0000040c06187981 */ /* 0x000ee2000c1e1900 */
[----:B------:R-:W-:-:S03]  /*0370*/  IADD3 R2, PT, PT, R2, UR14, RZ ;  /* 0x0000000e02027c10 */ /* 0x000fc6000fffe0ff */
[----:B------:R-:W4:Y:S04]  /*0380*/  LDG.E R26, desc[UR12][R6.64+0x8] ;  /* 0x0000080c061a7981 */ /* 0x000f28000c1e1900 */
[----:B------:R0:W4:Y:S04]  /*0390*/  LDG.E R36, desc[UR12][R6.64+0xc] ;  /* 0x00000c0c06247981 */ /* 0x000128000c1e1900 */
[----:B------:R-:W4:Y:S04]  /*03a0*/  LDG.E R41, desc[UR12][R72.64+0xc] ;  /* 0x00000c0c48297981 */ /* 0x000f28000c1e1900 */
[----:B------:R-:W4:Y:S01]  /*03b0*/  LDG.E R38, desc[UR12][R12.64] ;  /* 0x0000000c0c267981 */ /* 0x000f22000c1e1900 */
[----:B------:R-:W-:-:S03]  /*03c0*/  IMAD.WIDE R4, R5, 0x4, R8 ;  /* 0x0000000405047825 */ /* 0x000fc600078e0208 */
[----:B------:R-:W4:Y:S01]  /*03d0*/  LDG.E R14, desc[UR12][R8.64] ;  /* 0x0000000c080e7981 */ /* 0x000f22000c1e1900 */
[----:B0-----:R-:W-:-:S03]  /*03e0*/  IMAD.WIDE.U32 R6, R2, R11, UR4 ;  /* 0x0000000402067e25 */ /* 0x001fc6000f8e000b */
[----:B------:R-:W4:Y:S01]  /*03f0*/  LDG.E R40, desc[UR12][R12.64+0x4] ;  /* 0x0000040c0c287981 */ /* 0x000f22000c1e1900 */
[----:B------:R-:W-:-:S03]  /*0400*/  MOV R47, 0x4 ;  /* 0x00000004002f7802 */ /* 0x000fc60000000f00 */
[----:B------:R-:W4:Y:S01]  /*0410*/  LDG.E R15, desc[UR12][R8.64+0x4] ;  /* 0x0000040c080f7981 */ /* 0x000f22000c1e1900 */
[----:B------:R-:W-:-:S03]  /*0420*/  IADD3 R10, PT, PT, R2, UR14, RZ ;  /* 0x0000000e020a7c10 */ /* 0x000fc6000fffe0ff */
[----:B------:R-:W4:Y:S04]  /*0430*/  LDG.E R42, desc[UR12][R12.64+0x8] ;  /* 0x0000080c0c2a7981 */ /* 0x000f28000c1e1900 */
[----:B------:R-:W4:Y:S04]  /*0440*/  LDG.E R20, desc[UR12][R8.64+0x8] ;  /* 0x0000080c08147981 */ /* 0x000f28000c1e1900 */
[----:B------:R0:W4:Y:S04]  /*0450*/  LDG.E R21, desc[UR12][R8.64+0xc] ;  /* 0x00000c0c08157981 */ /* 0x000128000c1e1900 */
[----:B------:R-:W4:Y:S01]  /*0460*/  LDG.E R44, desc[UR12][R12.64+0xc] ;  /* 0x00000c0c0c2c7981 */ /* 0x000f22000c1e1900 */
[----:B------:R-:W-:-:S03]  /*0470*/  IMAD.WIDE.U32 R10, R10, R47, UR4 ;  /* 0x000000040a0a7e25 */ /* 0x000fc6000f8e002f */
[----:B------:R-:W4:Y:S01]  /*0480*/  LDG.E R46, desc[UR12][R6.64] ;  /* 0x0000000c062e7981 */ /* 0x000f22000c1e1900 */
[----:B0-----:R-:W-:-:S03]  /*0490*/  MOV R9, UR15 ;  /* 0x0000000f00097c02 */ /* 0x001fc60008000f00 */
[----:B------:R-:W4:Y:S04]  /*04a0*/  LDG.E R43, desc[UR12][R4.64] ;  /* 0x0000000c042b7981 */ /* 0x000f28000c1e1900 */
[----:B------:R-:W4:Y:S01]  /*04b0*/  LDG.E R48, desc[UR12][R6.64+0x4] ;  /* 0x0000040c06307981 */ /* 0x000f22000c1e1900 */
[----:B------:R-:W-:-:S03]  /*04c0*/  IMAD.WIDE R8, R9, 0x4, R4 ;  /* 0x0000000409087825 */ /* 0x000fc600078e0204 */
[----:B------:R-:W4:Y:S04]  /*04d0*/  LDG.E R45, desc[UR12][R4.64+0x4] ;  /* 0x0000040c042d7981 */ /* 0x000f28000c1e1900 */
        /* <DEDUP_REMOVED lines=11> */
[----:B------:R-:W4:Y:S01]  /*0590*/  LDG.E R63, desc[UR12][R8.64+0xc] ;  /* 0x00000c0c083f7981 */ /* 0x000f22000c1e1900 */
[----:B------:R-:W0:Y:S01]  /*05a0*/  S2UR UR8, SR_CgaCtaId ;  /* 0x00000000000879c3 */ /* 0x000e220000008800 */
[----:B------:R-:W-:-:S02]  /*05b0*/  UMOV UR6, 0x400 ;  /* 0x0000040000067882 */ /* 0x000fc40000000000 */
[----:B------:R-:W-:Y:S02]  /*05c0*/  UIADD3 UR7, UPT, UPT, UR6, 0x4000, URZ ;  /* 0x0000400006077890 */ /* 0x000fe4000fffe0ff */
[----:B0-----:R-:W-:Y:S02]  /*05d0*/  ULEA UR6, UR8, UR6, 0x18 ;  /* 0x0000000608067291 */ /* 0x001fe4000f8ec0ff */
[----:B------:R-:W-:-:S04]  /*05e0*/  ULEA UR7, UR8, UR7, 0x18 ;  /* 0x0000000708077291 */ /* 0x000fc8000f8ec0ff */
[C---:B------:R-:W-:Y:S02]  /*05f0*/  LEA R71, R3.reuse, UR6, 0xa ;  /* 0x0000000603477c11 */ /* 0x040fe4000f8e50ff */
[C---:B------:R-:W-:Y:S02]  /*0600*/  LEA R2, R0.reuse, UR7, 0x4 ;  /* 0x0000000700027c11 */ /* 0x040fe4000f8e20ff */
[----:B------:R-:W-:Y:S02]  /*0610*/  LEA R55, R0, R71, 0x4 ;  /* 0x0000004700377211 */ /* 0x000fe400078e20ff */
[----:B------:R-:W-:-:S03]  /*0620*/  LEA R34, R3, R2, 0xa ;  /* 0x0000000203227211 */ /* 0x000fc600078e50ff */
[----:B-----5:R-:W-:Y:S04]  /*0630*/  STS [R55], R22 ;  /* 0x0000001637007388 */ /* 0x020fe80000000800 */
[----:B--2---:R-:W-:Y:S04]  /*0640*/  STS [R34], R23 ;  /* 0x0000001722007388 */ /* 0x004fe80000000800 */
[----:B---3--:R-:W-:Y:S04]  /*0650*/  STS [R55+0x4], R24 ;  /* 0x0000041837007388 */ /* 0x008fe80000000800 */
[----:B------:R-:W-:Y:S04]  /*0660*/  STS [R34+0x4], R25 ;  /* 0x0000041922007388 */ /* 0x000fe80000000800 */
[----:B----4-:R-:W-:Y:S04]  /*0670*/  STS [R55+0x8], R26 ;  /* 0x0000081a37007388 */ /* 0x010fe80000000800 */
[----:B------:R-:W-:Y:S04]  /*0680*/  STS [R34+0x8], R27 ;  /* 0x0000081b22007388 */ /* 0x000fe80000000800 */
        /* <DEDUP_REMOVED lines=25> */
[----:B------:R-:W-:Y:S01]  /*0820*/  STS [R34+0x30c], R63 ;  /* 0x00030c3f22007388 */ /* 0x000fe20000000800 */
[----:B------:R-:W-:Y:S06]  /*0830*/  BAR.SYNC.DEFER_BLOCKING 0x0 ;  /* 0x0000000000007b1d */ /* 0x000fec0000010000 */
[----:B------:R-:W-:Y:S04]  /*0840*/  LDS.128 R12, [R71] ;  /* 0x00000000470c7984 */ /* 0x000fe80000000c00 */
[----:B------:R-:W0:Y:S04]  /*0850*/  LDS.128 R4, [R2] ;  /* 0x0000000002047984 */ /* 0x000e280000000c00 */
[----:B------:R-:W1:Y:S04]  /*0860*/  LDS.128 R8, [R2+0x100] ;  /* 0x0001000002087984 */ /* 0x000e680000000c00 */
[----:B------:R-:W2:Y:S04]  /*0870*/  LDS.128 R40, [R71+0x100] ;  /* 0x0001000047287984 */ /* 0x000ea80000000c00 */
[----:B------:R-:W3:Y:S04]  /*0880*/  LDS.128 R44, [R71+0x200] ;  /* 0x00020000472c7984 */ /* 0x000ee80000000c00 */
[----:B------:R-:W4:Y:S04]  /*0890*/  LDS.128 R24, [R71+0x300] ;  /* 0x0003000047187984 */ /* 0x000f280000000c00 */
[----:B------:R-:W5:Y:S01]  /*08a0*/  LDS.128 R20, [R2+0x200] ;  /* 0x0002000002147984 */ /* 0x000f620000000c00 */
[C---:B0-----:R-:W-:Y:S01]  /*08b0*/  FFMA R39, R12.reuse, R4, R39 ;  /* 0x000000040c277223 */ /* 0x041fe20000000027 */
[C---:B------:R-:W-:Y:S01]  /*08c0*/  FFMA R18, R12.reuse, R5, R18 ;  /* 0x000000050c127223 */ /* 0x040fe20000000012 */
[C---:B------:R-:W-:Y:S01]  /*08d0*/  FFMA R55, R12.reuse, R6, R35 ;  /* 0x000000060c377223 */ /* 0x040fe20000000023 */
[----:B------:R-:W-:Y:S01]  /*08e0*/  FFMA R12, R12, R7, R28 ;  /* 0x000000070c0c7223 */ /* 0x000fe2000000001c */
[----:B-1----:R-:W-:Y:S01]  /*08f0*/  FFMA R35, R8, R13, R39 ;  /* 0x0000000d08237223 */ /* 0x002fe20000000027 */
[C---:B------:R-:W-:Y:S01]  /*0900*/  FFMA R39, R13.reuse, R9, R18 ;  /* 0x000000090d277223 */ /* 0x040fe20000000012 */
[C---:B------:R-:W-:Y:S01]  /*0910*/  FFMA R55, R13.reuse, R10, R55 ;  /* 0x0000000a0d377223 */ /* 0x040fe20000000037 */
[----:B------:R-:W-:Y:S01]  /*0920*/  FFMA R12, R13, R11, R12 ;  /* 0x0000000b0d0c7223 */ /* 0x000fe2000000000c */
[----:B--2---:R-:W-:Y:S01]  /*0930*/  FFMA R13, R4, R40, R29 ;  /* 0x00000028040d7223 */ /* 0x004fe2000000001d */
[C---:B------:R-:W-:Y:S01]  /*0940*/  FFMA R36, R40.reuse, R5, R31 ;  /* 0x0000000528247223 */ /* 0x040fe2000000001f */
[C---:B------:R-:W-:Y:S01]  /*0950*/  FFMA R57, R40.reuse, R6, R37 ;  /* 0x0000000628397223 */ /* 0x040fe20000000025 */
[----:B------:R-:W-:-:S02]  /*0960*/  FFMA R38, R40, R7, R30 ;  /* 0x0000000728267223 */ /* 0x000fc4000000001e */
[----:B------:R-:W0:Y:S01]  /*0970*/  LDS.128 R28, [R2+0x300] ;  /* 0x00030000021c7984 */ /* 0x000e220000000c00 */
[-C--:B------:R-:W-:Y:S01]  /*0980*/  FFMA R37, R8, R41.reuse, R13 ;  /* 0x0000002908257223 */ /* 0x080fe2000000000d */
[-C--:B------:R-:W-:Y:S01]  /*0990*/  FFMA R36, R9, R41.reuse, R36 ;  /* 0x0000002909247223 */ /* 0x080fe20000000024 */
[-C--:B------:R-:W-:Y:S01]  /*09a0*/  FFMA R13, R10, R41.reuse, R57 ;  /* 0x000000290a0d7223 */ /* 0x080fe20000000039 */
[----:B------:R-:W-:Y:S01]  /*09b0*/  FFMA R38, R11, R41, R38 ;  /* 0x000000290b267223 */ /* 0x000fe20000000026 */
[----:B---3--:R-:W-:Y:S01]  /*09c0*/  FFMA R41, R4, R44, R19 ;  /* 0x0000002c04297223 */ /* 0x008fe20000000013 */
[C---:B------:R-:W-:Y:S01]  /*09d0*/  FFMA R40, R44.reuse, R5, R33 ;  /* 0x000000052c287223 */ /* 0x040fe20000000021 */
[C---:B------:R-:W-:Y:S01]  /*09e0*/  FFMA R57, R44.reuse, R6, R17 ;  /* 0x000000062c397223 */ /* 0x040fe20000000011 */
[----:B------:R-:W-:Y:S01]  /*09f0*/  FFMA R44, R44, R7, R16 ;  /* 0x000000072c2c7223 */ /* 0x000fe20000000010 */
[-C--:B------:R-:W-:Y:S01]  /*0a00*/  FFMA R41, R8, R45.reuse, R41 ;  /* 0x0000002d08297223 */ /* 0x080fe20000000029 */
[-C--:B------:R-:W-:Y:S01]  /*0a10*/  FFMA R40, R9, R45.reuse, R40 ;  /* 0x0000002d09287223 */ /* 0x080fe20000000028 */
[-C--:B------:R-:W-:Y:S01]  /*0a20*/  FFMA R57, R10, R45.reuse, R57 ;  /* 0x0000002d0a397223 */ /* 0x080fe20000000039 */
[----:B------:R-:W-:Y:S01]  /*0a30*/  FFMA R44, R11, R45, R44 ;  /* 0x0000002d0b2c7223 */ /* 0x000fe2000000002c */
[----:B----4-:R-:W-:Y:S01]  /*0a40*/  FFMA R45, R4, R24, R49 ;  /* 0x00000018042d7223 */ /* 0x010fe20000000031 */
[C---:B------:R-:W-:Y:S01]  /*0a50*/  FFMA R4, R24.reuse, R5, R51 ;  /* 0x0000000518047223 */ /* 0x040fe20000000033 */
[C---:B------:R-:W-:Y:S01]  /*0a60*/  FFMA R53, R24.reuse, R6, R53 ;  /* 0x0000000618357223 */ /* 0x040fe20000000035 */
[----:B------:R-:W-:Y:S01]  /*0a70*/  FFMA R24, R24, R7, R32 ;  /* 0x0000000718187223 */ /* 0x000fe20000000020 */
[----:B------:R-:W-:Y:S01]  /*0a80*/  LDS.128 R16, [R71+0x10] ;  /* 0x0000100047107984 */ /* 0x000fe20000000c00 */
[----:B------:R-:W-:-:S03]  /*0a90*/  FFMA R52, R9, R25, R4 ;  /* 0x0000001909347223 */ /* 0x000fc60000000004 */
[----:B------:R-:W1:Y:S01]  /*0aa0*/  LDS.128 R4, [R2+0x400] ;  /* 0x0004000002047984 */ /* 0x000e620000000c00 */
[-C--:B------:R-:W-:Y:S01]  /*0ab0*/  FFMA R45, R8, R25.reuse, R45 ;  /* 0x00000019082d7223 */ /* 0x080fe2000000002d */
[-C--:B------:R-:W-:Y:S01]  /*0ac0*/  FFMA R59, R10, R25.reuse, R53 ;  /* 0x000000190a3b7223 */ /* 0x080fe20000000035 */
[----:B------:R-:W-:Y:S02]  /*0ad0*/  FFMA R54, R11, R25, R24 ;  /* 0x000000190b367223 */ /* 0x000fe40000000018 */
[----:B------:R-:W2:Y:S01]  /*0ae0*/  LDS.128 R8, [R2+0x500] ;  /* 0x0005000002087984 */ /* 0x000ea20000000c00 */
[----:B-----5:R-:W-:-:S03]  /*0af0*/  FFMA R25, R20, R14, R35 ;  /* 0x0000000e14197223 */ /* 0x020fc60000000023 */
[----:B------:R-:W3:Y:S01]  /*0b00*/  LDS.128 R32, [R71+0x110] ;  /* 0x0001100047207984 */ /* 0x000ee20000000c00 */
[C---:B------:R-:W-:Y:S01]  /*0b10*/  FFMA R24, R14.reuse, R21, R39 ;  /* 0x000000150e187223 */ /* 0x040fe20000000027 */
[C---:B------:R-:W-:Y:S01]  /*0b20*/  FFMA R55, R14.reuse, R22, R55 ;  /* 0x000000160e377223 */ /* 0x040fe20000000037 */
[----:B------:R-:W-:Y:S01]  /*0b30*/  FFMA R12, R14, R23, R12 ;  /* 0x000000170e0c7223 */ /* 0x000fe2000000000c */
[-C--:B------:R-:W-:Y:S01]  /*0b40*/  FFMA R65, R20, R26.reuse, R45 ;  /* 0x0000001a14417223 */ /* 0x080fe2000000002d */
[CC--:B------:R-:W-:Y:S01]  /*0b50*/  FFMA R52, R21.reuse, R26.reuse, R52 ;  /* 0x0000001a15347223 */ /* 0x0c0fe20000000034 */
[----:B------:R-:W-:Y:S01]  /*0b60*/  FFMA R67, R22, R26, R59 ;  /* 0x0000001a16437223 */ /* 0x000fe2000000003b */
[-C--:B------:R-:W-:Y:S01]  /*0b70*/  FFMA R49, R20, R42.reuse, R37 ;  /* 0x0000002a14317223 */ /* 0x080fe20000000025 */
[-C--:B------:R-:W-:Y:S01]  /*0b80*/  FFMA R14, R21, R42.reuse, R36 ;  /* 0x0000002a150e7223 */ /* 0x080fe20000000024 */
[-C--:B------:R-:W-:Y:S01]  /*0b90*/  FFMA R13, R22, R42.reuse, R13 ;  /* 0x0000002a160d7223 */ /* 0x080fe2000000000d */
[----:B------:R-:W-:Y:S01]  /*0ba0*/  FFMA R48, R23, R42, R38 ;  /* 0x0000002a17307223 */ /* 0x000fe20000000026 */
[-C--:B------:R-:W-:Y:S01]  /*0bb0*/  FFMA R51, R20, R46.reuse, R41 ;  /* 0x0000002e14337223 */ /* 0x080fe20000000029 */
[-C--:B------:R-:W-:Y:S01]  /*0bc0*/  FFMA R50, R21, R46.reuse, R40 ;  /* 0x0000002e15327223 */ /* 0x080fe20000000028 */
[-C--:B------:R-:W-:Y:S01]  /*0bd0*/  FFMA R53, R22, R46.reuse, R57 ;  /* 0x0000002e16357223 */ /* 0x080fe20000000039 */
[C---:B------:R-:W-:Y:S01]  /*0be0*/  FFMA R44, R23.reuse, R46, R44 ;  /* 0x0000002e172c7223 */ /* 0x040fe2000000002c */
[----:B------:R-:W-:Y:S01]  /*0bf0*/  FFMA R26, R23, R26, R54 ;  /* 0x0000001a171a7223 */ /* 0x000fe20000000036 */
[----:B------:R-:W4:Y:S04]  /*0c00*/  LDS.128 R36, [R71+0x210] ;  /* 0x0002100047247984 */ /* 0x000f280000000c00 */
[----:B------:R-:W5:Y:S01]  /*0c10*/  LDS.128 R20, [R71+0x310] ;  /* 0x0003100047147984 */ /* 0x000f620000000c00 */
[----:B0-----:R-:W-:Y:S01]  /*0c20*/  FFMA R41, R28, R15, R25 ;  /* 0x0000000f1c297223 */ /* 0x001fe20000000019 */
[C---:B------:R-:W-:Y:S01]  /*0c30*/  FFMA R40, R15.reuse, R29, R24 ;  /* 0x0000001d0f287223 */ /* 0x040fe20000000018 */
[C---:B------:R-:W-:Y:S01]  /*0c40*/  FFMA R45, R15.reuse, R30, R55 ;  /* 0x0000001e0f2d7223 */ /* 0x040fe20000000037 */
[----:B------:R-:W-:Y:S01]  /*0c50*/  FFMA R42, R15, R31, R12 ;  /* 0x0000001f0f2a7223 */ /* 0x000fe2000000000c */
[-C--:B------:R-:W-:Y:S01]  /*0c60*/  FFMA R61, R29, R43.reuse, R14 ;  /* 0x0000002b1d3d7223 */ /* 0x080fe2000000000e */
[----:B------:R-:W-:-:S02]  /*0c70*/  FFMA R63, R30, R43, R13 ;  /* 0x0000002b1e3f7223 */ /* 0x000fc4000000000d */
[----:B------:R-:W0:Y:S01]  /*0c80*/  LDS.128 R12, [R2+0x600] ;  /* 0x00060000020c7984 */ /* 0x000e220000000c00 */
[C---:B------:R-:W-:Y:S01]  /*0c90*/  FFMA R59, R28.reuse, R43, R49 ;  /* 0x0000002b1c3b7223 */ /* 0x040fe20000000031 */
[----:B------:R-:W-:Y:S01]  /*0ca0*/  FFMA R57, R28, R47, R51 ;  /* 0x0000002f1c397223 */ /* 0x000fe20000000033 */
[----:B------:R-:W-:Y:S01]  /*0cb0*/  FFMA R48, R31, R43, R48 ;  /* 0x0000002b1f307223 */ /* 0x000fe20000000030 */
[-C--:B------:R-:W-:Y:S01]  /*0cc0*/  FFMA R55, R29, R47.reuse, R50 ;  /* 0x0000002f1d377223 */ /* 0x080fe20000000032 */
[-C--:B------:R-:W-:Y:S01]  /*0cd0*/  FFMA R53, R30, R47.reuse, R53 ;  /* 0x0000002f1e357223 */ /* 0x080fe20000000035 */
[----:B------:R-:W-:Y:S01]  /*0ce0*/  FFMA R24, R31, R47, R44 ;  /* 0x0000002f1f187223 */ /* 0x000fe2000000002c */
[-C--:B------:R-:W-:Y:S01]  /*0cf0*/  FFMA R25, R28, R27.reuse, R65 ;  /* 0x0000001b1c197223 */ /* 0x080fe20000000041 */
[-C--:B------:R-:W-:Y:S01]  /*0d00*/  FFMA R49, R29, R27.reuse, R52 ;  /* 0x0000001b1d317223 */ /* 0x080fe20000000034 */
[-C--:B------:R-:W-:Y:S01]  /*0d10*/  FFMA R51, R30, R27.reuse, R67 ;  /* 0x0000001b1e337223 */ /* 0x080fe20000000043 */
[----:B------:R-:W-:Y:S01]  /*0d20*/  FFMA R26, R31, R27, R26 ;  /* 0x0000001b1f1a7223 */ /* 0x000fe2000000001a */
[C---:B-1----:R-:W-:Y:S01]  /*0d30*/  FFMA R41, R16.reuse, R4, R41 ;  /* 0x0000000410297223 */ /* 0x042fe20000000029 */
[C---:B------:R-:W-:Y:S01]  /*0d40*/  FFMA R40, R16.reuse, R5, R40 ;  /* 0x0000000510287223 */ /* 0x040fe20000000028 */
[----:B------:R-:W1:Y:S01]  /*0d50*/  LDS.128 R28, [R2+0x700] ;  /* 0x00070000021c7984 */ /* 0x000e620000000c00 */
[C---:B------:R-:W-:Y:S01]  /*0d60*/  FFMA R45, R16.reuse, R6, R45 ;  /* 0x00000006102d7223 */ /* 0x040fe2000000002d */
[----:B------:R-:W-:Y:S01]  /*0d70*/  FFMA R42, R16, R7, R42 ;  /* 0x00000007102a7223 */ /* 0x000fe2000000002a */
[----:B--2---:R-:W-:Y:S01]  /*0d80*/  FFMA R43, R8, R17, R41 ;  /* 0x00000011082b7223 */ /* 0x004fe20000000029 */
[C---:B------:R-:W-:Y:S01]  /*0d90*/  FFMA R41, R17.reuse, R9, R40 ;  /* 0x0000000911297223 */ /* 0x040fe20000000028 */
[C---:B------:R-:W-:Y:S01]  /*0da0*/  FFMA R45, R17.reuse, R10, R45 ;  /* 0x0000000a112d7223 */ /* 0x040fe2000000002d */
        /* <DEDUP_REMOVED lines=13> */
[----:B-----5:R-:W-:Y:S01]  /*0e80*/  FFMA R25, R4, R20, R25 ;  /* 0x0000001404197223 */ /* 0x020fe20000000019 */
[----:B------:R-:W-:Y:S01]  /*0e90*/  FFMA R4, R20, R5, R49 ;  /* 0x0000000514047223 */ /* 0x000fe20000000031 */
[-C--:B------:R-:W-:Y:S01]  /*0ea0*/  FFMA R33, R8, R37.reuse, R33 ;  /* 0x0000002508217223 */ /* 0x080fe20000000021 */
[-C--:B------:R-:W-:Y:S01]  /*0eb0*/  FFMA R36, R9, R37.reuse, R42 ;  /* 0x0000002509247223 */ /* 0x080fe2000000002a */
[-C--:B------:R-:W-:Y:S01]  /*0ec0*/  FFMA R53, R10, R37.reuse, R53 ;  /* 0x000000250a357223 */ /* 0x080fe20000000035 */
[----:B------:R-:W-:Y:S01]  /*0ed0*/  FFMA R44, R11, R37, R24 ;  /* 0x000000250b2c7223 */ /* 0x000fe20000000018 */
[C---:B------:R-:W-:Y:S01]  /*0ee0*/  FFMA R51, R20.reuse, R6, R51 ;  /* 0x0000000614337223 */ /* 0x040fe20000000033 */
[----:B------:R-:W-:Y:S01]  /*0ef0*/  FFMA R20, R20, R7, R26 ;  /* 0x0000000714147223 */ /* 0x000fe2000000001a */
[-C--:B------:R-:W-:Y:S01]  /*0f00*/  FFMA R37, R8, R21.reuse, R25 ;  /* 0x0000001508257223 */ /* 0x080fe20000000019 */
[-C--:B------:R-:W-:Y:S01]  /*0f10*/  FFMA R50, R9, R21.reuse, R4 ;  /* 0x0000001509327223 */ /* 0x080fe20000000004 */
[----:B------:R-:W-:Y:S01]  /*0f20*/  LDS.128 R24, [R71+0x20] ;  /* 0x0000200047187984 */ /* 0x000fe20000000c00 */
[----:B------:R-:W-:-:S03]  /*0f30*/  FFMA R55, R10, R21, R51 ;  /* 0x000000150a377223 */ /* 0x000fc60000000033 */
[----:B------:R-:W2:Y:S01]  /*0f40*/  LDS.128 R4, [R2+0x800] ;  /* 0x0008000002047984 */ /* 0x000ea20000000c00 */
[----:B------:R-:W-:Y:S01]  /*0f50*/  FFMA R52, R11, R21, R20 ;  /* 0x000000150b347223 */ /* 0x000fe20000000014 */
[----:B0-----:R-:W-:Y:S01]  /*0f60*/  FFMA R49, R12, R18, R43 ;  /* 0x000000120c317223 */ /* 0x001fe2000000002b */
[C---:B------:R-:W-:Y:S01]  /*0f70*/  FFMA R20, R18.reuse, R13, R41 ;  /* 0x0000000d12147223 */ /* 0x040fe20000000029 */
[----:B------:R-:W0:Y:S01]  /*0f80*/  LDS.128 R8, [R2+0x900] ;  /* 0x0009000002087984 */ /* 0x000e220000000c00 */
[C---:B------:R-:W-:Y:S01]  /*0f90*/  FFMA R21, R18.reuse, R14, R45 ;  /* 0x0000000e12157223 */ /* 0x040fe2000000002d */
[----:B------:R-:W-:Y:S02]  /*0fa0*/  FFMA R18, R18, R15, R40 ;  /* 0x0000000f12127223 */ /* 0x000fe40000000028 */
[----:B------:R-:W3:Y:S01]  /*0fb0*/  LDS.128 R40, [R71+0x120] ;  /* 0x0001200047287984 */ /* 0x000ee20000000c00 */
[-C--:B------:R-:W-:Y:S01]  /*0fc0*/  FFMA R57, R12, R38.reuse, R33 ;  /* 0x000000260c397223 */ /* 0x080fe20000000021 */
[CC--:B------:R-:W-:Y:S01]  /*0fd0*/  FFMA R36, R13.reuse, R38.reuse, R36 ;  /* 0x000000260d247223 */ /* 0x0c0fe20000000024 */
[----:B------:R-:W-:Y:S01]  /*0fe0*/  FFMA R53, R14, R38, R53 ;  /* 0x000000260e357223 */ /* 0x000fe20000000035 */
[-C--:B------:R-:W-:Y:S01]  /*0ff0*/  FFMA R65, R12, R22.reuse, R37 ;  /* 0x000000160c417223 */ /* 0x080fe20000000025 */
[CC--:B------:R-:W-:Y:S01]  /*1000*/  FFMA R50, R13.reuse, R22.reuse, R50 ;  /* 0x000000160d327223 */ /* 0x0c0fe20000000032 */
[----:B------:R-:W-:Y:S01]  /*1010*/  FFMA R67, R14, R22, R55 ;  /* 0x000000160e437223 */ /* 0x000fe20000000037 */
[-C--:B------:R-:W-:Y:S01]  /*1020*/  FFMA R51, R12, R34.reuse, R47 ;  /* 0x000000220c337223 */ /* 0x080fe2000000002f */
[-C--:B------:R-:W-:Y:S01]  /*1030*/  FFMA R16, R13, R34.reuse, R16 ;  /* 0x000000220d107223 */ /* 0x080fe20000000010 */
[-C--:B------:R-:W-:Y:S01]  /*1040*/  FFMA R17, R14, R34.reuse, R17 ;  /* 0x000000220e117223 */ /* 0x080fe20000000011 */
[C---:B------:R-:W-:Y:S01]  /*1050*/  FFMA R48, R15.reuse, R34, R32 ;  /* 0x000000220f307223 */ /* 0x040fe20000000020 */
[C---:B------:R-:W-:Y:S01]  /*1060*/  FFMA R38, R15.reuse, R38, R44 ;  /* 0x000000260f267223 */ /* 0x040fe2000000002c */
[----:B------:R-:W-:Y:S01]  /*1070*/  FFMA R22, R15, R22, R52 ;  /* 0x000000160f167223 */ /* 0x000fe20000000034 */
[----:B------:R-:W4:Y:S04]  /*1080*/  LDS.128 R44, [R71+0x220] ;  /* 0x00022000472c7984 */ /* 0x000f280000000c00 */
[----:B------:R-:W5:Y:S01]  /*1090*/  LDS.128 R12, [R71+0x320] ;  /* 0x00032000470c7984 */ /* 0x000f620000000c00 */
[----:B-1----:R-:W-:Y:S01]  /*10a0*/  FFMA R33, R28, R19, R49 ;  /* 0x000000131c217223 */ /* 0x002fe20000000031 */
[C---:B------:R-:W-:Y:S01]  /*10b0*/  FFMA R32, R19.reuse, R29, R20 ;  /* 0x0000001d13207223 */ /* 0x040fe20000000014 */
[C---:B------:R-:W-:Y:S01]  /*10c0*/  FFMA R37, R19.reuse, R30, R21 ;  /* 0x0000001e13257223 */ /* 0x040fe20000000015 */
[----:B------:R-:W-:Y:S01]  /*10d0*/  FFMA R34, R19, R31, R18 ;  /* 0x0000001f13227223 */ /* 0x000fe20000000012 */
[-C--:B------:R-:W-:Y:S01]  /*10e0*/  FFMA R61, R29, R35.reuse, R16 ;  /* 0x000000231d3d7223 */ /* 0x080fe20000000010 */
[----:B------:R-:W-:-:S02]  /*10f0*/  FFMA R63, R30, R35, R17 ;  /* 0x000000231e3f7223 */ /* 0x000fc40000000011 */
[----:B------:R-:W1:Y:S01]  /*1100*/  LDS.128 R16, [R2+0xa00] ;  /* 0x000a000002107984 */ /* 0x000e620000000c00 */
[----:B------:R-:W-:Y:S01]  /*1110*/  FFMA R59, R28, R35, R51 ;  /* 0x000000231c3b7223 */ /* 0x000fe20000000033 */
[----:B------:R-:W-:Y:S01]  /*1120*/  FFMA R51, R30, R39, R53 ;  /* 0x000000271e337223 */ /* 0x000fe20000000035 */
[----:B------:R-:W-:Y:S01]  /*1130*/  FFMA R48, R31, R35, R48 ;  /* 0x000000231f307223 */ /* 0x000fe20000000030 */
[CC--:B------:R-:W-:Y:S01]  /*1140*/  FFMA R57, R28.reuse, R39.reuse, R57 ;  /* 0x000000271c397223 */ /* 0x0c0fe20000000039 */
[-C--:B------:R-:W-:Y:S01]  /*1150*/  FFMA R55, R29, R39.reuse, R36 ;  /* 0x000000271d377223 */ /* 0x080fe20000000024 */
[----:B------:R-:W-:Y:S01]  /*1160*/  FFMA R20, R31, R39, R38 ;  /* 0x000000271f147223 */ /* 0x000fe20000000026 */
[-C--:B------:R-:W-:Y:S01]  /*1170*/  FFMA R21, R28, R23.reuse, R65 ;  /* 0x000000171c157223 */ /* 0x080fe20000000041 */
[-C--:B------:R-:W-:Y:S01]  /*1180*/  FFMA R49, R29, R23.reuse, R50 ;  /* 0x000000171d317223 */ /* 0x080fe20000000032 */
[-C--:B------:R-:W-:Y:S01]  /*1190*/  FFMA R53, R30, R23.reuse, R67 ;  /* 0x000000171e357223 */ /* 0x080fe20000000043 */
[----:B------:R-:W-:Y:S01]  /*11a0*/  FFMA R22, R31, R23, R22 ;  /* 0x000000171f167223 */ /* 0x000fe20000000016 */
[C---:B--2---:R-:W-:Y:S01]  /*11b0*/  FFMA R32, R24.reuse, R5, R32 ;  /* 0x0000000518207223 */ /* 0x044fe20000000020 */
[----:B------:R-:W2:Y:S01]  /*11c0*/  LDS.128 R28, [R2+0xb00] ;  /* 0x000b0000021c7984 */ /* 0x000ea20000000c00 */
[C---:B------:R-:W-:Y:S01]  /*11d0*/  FFMA R33, R24.reuse, R4, R33 ;  /* 0x0000000418217223 */ /* 0x040fe20000000021 */
[C---:B------:R-:W-:Y:S01]  /*11e0*/  FFMA R37, R24.reuse, R6, R37 ;  /* 0x0000000618257223 */ /* 0x040fe20000000025 */
[----:B------:R-:W-:Y:S01]  /*11f0*/  FFMA R34, R24, R7, R34 ;  /* 0x0000000718227223 */ /* 0x000fe20000000022 */
[C---:B0-----:R-:W-:Y:S01]  /*1200*/  FFMA R35, R25.reuse, R9, R32 ;  /* 0x0000000919237223 */ /* 0x041fe20000000020 */
[----:B------:R-:W-:Y:S01]  /*1210*/  FFMA R33, R8, R25, R33 ;  /* 0x0000001908217223 */ /* 0x000fe20000000021 */
        /* <DEDUP_REMOVED lines=26> */
[----:B------:R-:W0:Y:S01]  /*13c0*/  LDS.128 R4, [R2+0xc00] ;  /* 0x000c000002047984 */ /* 0x000e220000000c00 */
[----:B------:R-:W-:Y:S01]  /*13d0*/  FFMA R52, R11, R13, R12 ;  /* 0x0000000d0b347223 */ /* 0x000fe2000000000c */
[----:B-1----:R-:W-:Y:S01]  /*13e0*/  FFMA R49, R16, R26, R33 ;  /* 0x0000001a10317223 */ /* 0x002fe20000000021 */
[C---:B------:R-:W-:Y:S01]  /*13f0*/  FFMA R12, R26.reuse, R17, R35 ;  /* 0x000000111a0c7223 */ /* 0x040fe20000000023 */
[----:B------:R-:W1:Y:S01]  /*1400*/  LDS.128 R8, [R2+0xd00] ;  /* 0x000d000002087984 */ /* 0x000e620000000c00 */
        /* <DEDUP_REMOVED lines=17> */
[----:B--2---:R-:W-:Y:S01]  /*1520*/  FFMA R41, R28, R27, R49 ;  /* 0x0000001b1c297223 */ /* 0x004fe20000000031 */
[C---:B------:R-:W-:Y:S01]  /*1530*/  FFMA R40, R27.reuse, R29, R12 ;  /* 0x0000001d1b287223 */ /* 0x040fe2000000000c */
[C---:B------:R-:W-:Y:S01]  /*1540*/  FFMA R45, R27.reuse, R30, R13 ;  /* 0x0000001e1b2d7223 */ /* 0x040fe2000000000d */
[----:B------:R-:W-:Y:S01]  /*1550*/  FFMA R42, R27, R31, R26 ;  /* 0x0000001f1b2a7223 */ /* 0x000fe2000000001a */
[-C--:B------:R-:W-:Y:S01]  /*1560*/  FFMA R61, R29, R43.reuse, R24 ;  /* 0x0000002b1d3d7223 */ /* 0x080fe20000000018 */
[----:B------:R-:W-:-:S02]  /*1570*/  FFMA R63, R30, R43, R25 ;  /* 0x0000002b1e3f7223 */ /* 0x000fc40000000019 */
[----:B------:R-:W2:Y:S01]  /*1580*/  LDS.128 R24, [R2+0xe00] ;  /* 0x000e000002187984 */ /* 0x000ea20000000c00 */
        /* <DEDUP_REMOVED lines=9> */
[----:B------:R-:W-:Y:S01]  /*1620*/  FFMA R14, R31, R15, R14 ;  /* 0x0000000f1f0e7223 */ /* 0x000fe2000000000e */
[C---:B0-----:R-:W-:Y:S01]  /*1630*/  FFMA R40, R20.reuse, R5, R40 ;  /* 0x0000000514287223 */ /* 0x041fe20000000028 */
[----:B------:R-:W0:Y:S01]  /*1640*/  LDS.128 R28, [R2+0xf00] ;  /* 0x000f0000021c7984 */ /* 0x000e220000000c00 */
[C---:B------:R-:W-:Y:S01]  /*1650*/  FFMA R41, R20.reuse, R4, R41 ;  /* 0x0000000414297223 */ /* 0x040fe20000000029 */
[C---:B------:R-:W-:Y:S01]  /*1660*/  FFMA R43, R20.reuse, R6, R45 ;  /* 0x00000006142b7223 */ /* 0x040fe2000000002d */
[----:B------:R-:W-:Y:S01]  /*1670*/  FFMA R42, R20, R7, R42 ;  /* 0x00000007142a7223 */ /* 0x000fe2000000002a */
[C---:B-1----:R-:W-:Y:S01]  /*1680*/  FFMA R45, R21.reuse, R9, R40 ;  /* 0x00000009152d7223 */ /* 0x042fe20000000028 */
        /* <DEDUP_REMOVED lines=27> */
[----:B------:R-:W1:Y:S01]  /*1840*/  LDS.128 R4, [R2+0x1000] ;  /* 0x0010000002047984 */ /* 0x000e620000000c00 */
[----:B------:R-:W-:Y:S01]  /*1850*/  FFMA R52, R11, R17, R16 ;  /* 0x000000110b347223 */ /* 0x000fe20000000010 */
[----:B--2---:R-:W-:Y:S01]  /*1860*/  FFMA R49, R24, R22, R41 ;  /* 0x0000001618317223 */ /* 0x004fe20000000029 */
[C---:B------:R-:W-:Y:S01]  /*1870*/  FFMA R16, R22.reuse, R25, R45 ;  /* 0x0000001916107223 */ /* 0x040fe2000000002d */
[C---:B------:R-:W-:Y:S01]  /*1880*/  FFMA R17, R22.reuse, R26, R43 ;  /* 0x0000001a16117223 */ /* 0x040fe2000000002b */
[----:B------:R-:W2:Y:S01]  /*1890*/  LDS.128 R8, [R2+0x1100] ;  /* 0x0011000002087984 */ /* 0x000ea20000000c00 */
[----:B------:R-:W-:-:S03]  /*18a0*/  FFMA R22, R22, R27, R40 ;  /* 0x0000001b16167223 */ /* 0x000fc60000000028 */
        /* <DEDUP_REMOVED lines=23> */
[CC--:B------:R-:W-:Y:S01]  /*1a20*/  FFMA R57, R28.reuse, R39.reuse, R57 ;  /* 0x000000271c397223 */ /* 0x0c0fe20000000039 */
[C---:B------:R-:W-:Y:S01]  /*1a30*/  FFMA R55, R29.reuse, R39, R36 ;  /* 0x000000271d377223 */ /* 0x040fe20000000024 */
[-C--:B------:R-:W-:Y:S01]  /*1a40*/  FFMA R17, R28, R19.reuse, R65 ;  /* 0x000000131c117223 */ /* 0x080fe20000000041 */
[----:B------:R-:W-:Y:S01]  /*1a50*/  FFMA R49, R29, R19, R50 ;  /* 0x000000131d317223 */ /* 0x000fe20000000032 */
[C---:B-1----:R-:W-:Y:S01]  /*1a60*/  FFMA R33, R12.reuse, R4, R33 ;  /* 0x000000040c217223 */ /* 0x042fe20000000021 */
[C---:B------:R-:W-:Y:S01]  /*1a70*/  FFMA R32, R12.reuse, R5, R32 ;  /* 0x000000050c207223 */ /* 0x040fe20000000020 */
[C---:B------:R-:W-:Y:S01]  /*1a80*/  FFMA R29, R12.reuse, R6, R37 ;  /* 0x000000060c1d7223 */ /* 0x040fe20000000025 */
[----:B------:R-:W-:Y:S01]  /*1a90*/  FFMA R28, R12, R7, R34 ;  /* 0x000000070c1c7223 */ /* 0x000fe20000000022 */
[C---:B------:R-:W-:Y:S01]  /*1aa0*/  FFMA R48, R31.reuse, R35, R48 ;  /* 0x000000231f307223 */ /* 0x040fe20000000030 */
[C---:B------:R-:W-:Y:S01]  /*1ab0*/  FFMA R16, R31.reuse, R39, R38 ;  /* 0x000000271f107223 */ /* 0x040fe20000000026 */
[----:B------:R-:W-:Y:S01]  /*1ac0*/  FFMA R18, R31, R19, R18 ;  /* 0x000000131f127223 */ /* 0x000fe20000000012 */
        /* <DEDUP_REMOVED lines=9> */
[----:B------:R-:W1:Y:S01]  /*1b60*/  LDS.128 R32, [R2+0x1300] ;  /* 0x0013000002207984 */ /* 0x000e620000000c00 */
[-C--:B------:R-:W-:Y:S01]  /*1b70*/  FFMA R39, R8, R41.reuse, R39 ;  /* 0x0000002908277223 */ /* 0x080fe20000000027 */
[-C--:B------:R-:W-:Y:S01]  /*1b80*/  FFMA R12, R9, R41.reuse, R12 ;  /* 0x00000029090c7223 */ /* 0x080fe2000000000c */
[-C--:B------:R-:W-:Y:S01]  /*1b90*/  FFMA R13, R10, R41.reuse, R13 ;  /* 0x000000290a0d7223 */ /* 0x080fe2000000000d */
[----:B------:R-:W-:Y:S01]  /*1ba0*/  FFMA R36, R11, R41, R36 ;  /* 0x000000290b247223 */ /* 0x000fe20000000024 */
[----:B------:R-:W-:Y:S01]  /*1bb0*/  FFMA R53, R30, R19, R67 ;  /* 0x000000131e357223 */ /* 0x000fe20000000043 */
[----:B----4-:R-:W-:Y:S01]  /*1bc0*/  FFMA R41, R4, R44, R57 ;  /* 0x0000002c04297223 */ /* 0x010fe20000000039 */
[C---:B------:R-:W-:Y:S01]  /*1bd0*/  FFMA R38, R44.reuse, R5, R55 ;  /* 0x000000052c267223 */ /* 0x040fe20000000037 */
[C---:B------:R-:W-:Y:S01]  /*1be0*/  FFMA R51, R44.reuse, R6, R51 ;  /* 0x000000062c337223 */ /* 0x040fe20000000033 */
[----:B------:R-:W-:Y:S01]  /*1bf0*/  FFMA R16, R44, R7, R16 ;  /* 0x000000072c107223 */ /* 0x000fe20000000010 */
[----:B-----5:R-:W-:Y:S01]  /*1c00*/  FFMA R17, R4, R24, R17 ;  /* 0x0000001804117223 */ /* 0x020fe20000000011 */
[C---:B------:R-:W-:Y:S01]  /*1c10*/  FFMA R4, R24.reuse, R5, R49 ;  /* 0x0000000518047223 */ /* 0x040fe20000000031 */
[----:B------:R-:W-:Y:S01]  /*1c20*/  FFMA R53, R24, R6, R53 ;  /* 0x0000000618357223 */ /* 0x000fe20000000035 */
[-C--:B------:R-:W-:Y:S01]  /*1c30*/  FFMA R41, R8, R45.reuse, R41 ;  /* 0x0000002d08297223 */ /* 0x080fe20000000029 */
[-C--:B------:R-:W-:Y:S01]  /*1c40*/  FFMA R38, R9, R45.reuse, R38 ;  /* 0x0000002d09267223 */ /* 0x080fe20000000026 */
[-C--:B------:R-:W-:Y:S01]  /*1c50*/  FFMA R51, R10, R45.reuse, R51 ;  /* 0x0000002d0a337223 */ /* 0x080fe20000000033 */
[----:B------:R-:W-:Y:S01]  /*1c60*/  FFMA R40, R11, R45, R16 ;  /* 0x0000002d0b287223 */ /* 0x000fe20000000010 */
[----:B------:R-:W-:Y:S01]  /*1c70*/  FFMA R24, R24, R7, R18 ;  /* 0x0000000718187223 */ /* 0x000fe20000000012 */
[-C--:B------:R-:W-:Y:S01]  /*1c80*/  FFMA R45, R8, R25.reuse, R17 ;  /* 0x00000019082d7223 */ /* 0x080fe20000000011 */
[-C--:B------:R-:W-:Y:S01]  /*1c90*/  FFMA R44, R9, R25.reuse, R4 ;  /* 0x00000019092c7223 */ /* 0x080fe20000000004 */
[----:B------:R-:W-:Y:S01]  /*1ca0*/  LDS.128 R16, [R71+0x50] ;  /* 0x0000500047107984 */ /* 0x000fe20000000c00 */
[-C--:B------:R-:W-:Y:S01]  /*1cb0*/  FFMA R55, R10, R25.reuse, R53 ;  /* 0x000000190a377223 */ /* 0x080fe20000000035 */
[----:B------:R-:W-:-:S02]  /*1cc0*/  FFMA R50, R11, R25, R24 ;  /* 0x000000190b327223 */ /* 0x000fc40000000018 */
[----:B------:R-:W2:Y:S01]  /*1cd0*/  LDS.128 R4, [R2+0x1400] ;  /* 0x0014000002047984 */ /* 0x000ea20000000c00 */
[----:B0-----:R-:W-:Y:S01]  /*1ce0*/  FFMA R49, R20, R14, R37 ;  /* 0x0000000e14317223 */ /* 0x001fe20000000025 */
[C---:B------:R-:W-:Y:S01]  /*1cf0*/  FFMA R24, R14.reuse, R21, R31 ;  /* 0x000000150e187223 */ /* 0x040fe2000000001f */
[C---:B------:R-:W-:Y:S01]  /*1d00*/  FFMA R25, R14.reuse, R22, R29 ;  /* 0x000000160e197223 */ /* 0x040fe2000000001d */
[----:B------:R-:W0:Y:S01]  /*1d10*/  LDS.128 R8, [R2+0x1500] ;  /* 0x0015000002087984 */ /* 0x000e220000000c00 */
[----:B------:R-:W-:-:S03]  /*1d20*/  FFMA R14, R14, R23, R28 ;  /* 0x000000170e0e7223 */ /* 0x000fc6000000001c */
[----:B------:R-:W3:Y:S01]  /*1d30*/  LDS.128 R28, [R71+0x150] ;  /* 0x00015000471c7984 */ /* 0x000ee20000000c00 */
[-C--:B------:R-:W-:Y:S01]  /*1d40*/  FFMA R53, R20, R42.reuse, R39 ;  /* 0x0000002a14357223 */ /* 0x080fe20000000027 */
[-C--:B------:R-:W-:Y:S01]  /*1d50*/  FFMA R12, R21, R42.reuse, R12 ;  /* 0x0000002a150c7223 */ /* 0x080fe2000000000c */
[-C--:B------:R-:W-:Y:S01]  /*1d60*/  FFMA R13, R22, R42.reuse, R13 ;  /* 0x0000002a160d7223 */ /* 0x080fe2000000000d */
[----:B------:R-:W-:Y:S01]  /*1d70*/  FFMA R42, R23, R42, R36 ;  /* 0x0000002a172a7223 */ /* 0x000fe20000000024 */
[-C--:B------:R-:W-:Y:S02]  /*1d80*/  FFMA R48, R21, R46.reuse, R38 ;  /* 0x0000002e15307223 */ /* 0x080fe40000000026 */
[----:B------:R-:W4:Y:S01]  /*1d90*/  LDS.128 R36, [R71+0x250] ;  /* 0x0002500047247984 */ /* 0x000f220000000c00 */
[-C--:B------:R-:W-:Y:S01]  /*1da0*/  FFMA R57, R20, R46.reuse, R41 ;  /* 0x0000002e14397223 */ /* 0x080fe20000000029 */
[-C--:B------:R-:W-:Y:S01]  /*1db0*/  FFMA R51, R22, R46.reuse, R51 ;  /* 0x0000002e16337223 */ /* 0x080fe20000000033 */
[----:B------:R-:W-:Y:S01]  /*1dc0*/  FFMA R40, R23, R46, R40 ;  /* 0x0000002e17287223 */ /* 0x000fe20000000028 */
[-C--:B------:R-:W-:Y:S01]  /*1dd0*/  FFMA R45, R20, R26.reuse, R45 ;  /* 0x0000001a142d7223 */ /* 0x080fe2000000002d */
[-C--:B------:R-:W-:Y:S01]  /*1de0*/  FFMA R46, R21, R26.reuse, R44 ;  /* 0x0000001a152e7223 */ /* 0x080fe2000000002c */
[-C--:B------:R-:W-:Y:S01]  /*1df0*/  FFMA R65, R22, R26.reuse, R55 ;  /* 0x0000001a16417223 */ /* 0x080fe20000000037 */
[----:B------:R-:W-:-:S02]  /*1e00*/  FFMA R50, R23, R26, R50 ;  /* 0x0000001a17327223 */ /* 0x000fc40000000032 */
[----:B------:R-:W5:Y:S01]  /*1e10*/  LDS.128 R20, [R71+0x350] ;  /* 0x0003500047147984 */ /* 0x000f620000000c00 */
[----:B-1----:R-:W-:Y:S01]  /*1e20*/  FFMA R41, R32, R15, R49 ;  /* 0x0000000f20297223 */ /* 0x002fe20000000031 */
[C---:B------:R-:W-:Y:S01]  /*1e30*/  FFMA R24, R15.reuse, R33, R24 ;  /* 0x000000210f187223 */ /* 0x040fe20000000018 */
[C---:B------:R-:W-:Y:S01]  /*1e40*/  FFMA R25, R15.reuse, R34, R25 ;  /* 0x000000220f197223 */ /* 0x040fe20000000019 */
[----:B------:R-:W-:Y:S01]  /*1e50*/  FFMA R26, R15, R35, R14 ;  /* 0x000000230f1a7223 */ /* 0x000fe2000000000e */
[-C--:B------:R-:W-:Y:S01]  /*1e60*/  FFMA R61, R33, R43.reuse, R12 ;  /* 0x0000002b213d7223 */ /* 0x080fe2000000000c */
[-C--:B------:R-:W-:Y:S02]  /*1e70*/  FFMA R63, R34, R43.reuse, R13 ;  /* 0x0000002b223f7223 */ /* 0x080fe4000000000d */
[----:B------:R-:W1:Y:S01]  /*1e80*/  LDS.128 R12, [R2+0x1600] ;  /* 0x00160000020c7984 */ /* 0x000e620000000c00 */
[CC--:B------:R-:W-:Y:S01]  /*1e90*/  FFMA R59, R32.reuse, R43.reuse, R53 ;  /* 0x0000002b203b7223 */ /* 0x0c0fe20000000035 */
[C---:B------:R-:W-:Y:S01]  /*1ea0*/  FFMA R44, R35.reuse, R43, R42 ;  /* 0x0000002b232c7223 */ /* 0x040fe2000000002a */
[----:B------:R-:W-:Y:S01]  /*1eb0*/  FFMA R42, R35, R47, R40 ;  /* 0x0000002f232a7223 */ /* 0x000fe20000000028 */
[----:B------:R-:W-:Y:S01]  /*1ec0*/  FFMA R49, R32, R27, R45 ;  /* 0x0000001b20317223 */ /* 0x000fe2000000002d */
[C---:B--2---:R-:W-:Y:S01]  /*1ed0*/  FFMA R41, R16.reuse, R4, R41 ;  /* 0x0000000410297223 */ /* 0x044fe20000000029 */
[C---:B------:R-:W-:Y:S01]  /*1ee0*/  FFMA R24, R16.reuse, R5, R24 ;  /* 0x0000000510187223 */ /* 0x040fe20000000018 */
[C---:B------:R-:W-:Y:S01]  /*1ef0*/  FFMA R25, R16.reuse, R6, R25 ;  /* 0x0000000610197223 */ /* 0x040fe20000000019 */
[----:B------:R-:W-:Y:S01]  /*1f00*/  FFMA R26, R16, R7, R26 ;  /* 0x00000007101a7223 */ /* 0x000fe2000000001a */
[-C--:B------:R-:W-:Y:S01]  /*1f10*/  FFMA R57, R32, R47.reuse, R57 ;  /* 0x0000002f20397223 */ /* 0x080fe20000000039 */
[-C--:B------:R-:W-:Y:S01]  /*1f20*/  FFMA R55, R33, R47.reuse, R48 ;  /* 0x0000002f21377223 */ /* 0x080fe20000000030 */
[----:B------:R-:W-:Y:S01]  /*1f30*/  FFMA R51, R34, R47, R51 ;  /* 0x0000002f22337223 */ /* 0x000fe20000000033 */
[----:B0-----:R-:W-:Y:S01]  /*1f40*/  FFMA R41, R8, R17, R41 ;  /* 0x0000001108297223 */ /* 0x001fe20000000029 */
        /* <DEDUP_REMOVED lines=14> */
[----:B------:R-:W0:Y:S01]  /*2030*/  LDS.128 R24, [R2+0x1700] ;  /* 0x0017000002187984 */ /* 0x000e220000000c00 */
[----:B----4-:R-:W-:Y:S01]  /*2040*/  FFMA R29, R4, R36, R57 ;  /* 0x00000024041d7223 */ /* 0x010fe20000000039 */
[C---:B------:R-:W-:Y:S01]  /*2050*/  FFMA R34, R36.reuse, R5, R55 ;  /* 0x0000000524227223 */ /* 0x040fe20000000037 */
[C---:B------:R-:W-:Y:S01]  /*2060*/  FFMA R51, R36.reuse, R6, R51 ;  /* 0x0000000624337223 */ /* 0x040fe20000000033 */
[----:B------:R-:W-:Y:S01]  /*2070*/  FFMA R42, R36, R7, R42 ;  /* 0x00000007242a7223 */ /* 0x000fe2000000002a */
[-C--:B------:R-:W-:Y:S01]  /*2080*/  FFMA R29, R8, R37.reuse, R29 ;  /* 0x00000025081d7223 */ /* 0x080fe2000000001d */
[-C--:B------:R-:W-:Y:S01]  /*2090*/  FFMA R36, R9, R37.reuse, R34 ;  /* 0x0000002509247223 */ /* 0x080fe20000000022 */
[-C--:B------:R-:W-:Y:S01]  /*20a0*/  FFMA R51, R10, R37.reuse, R51 ;  /* 0x000000250a337223 */ /* 0x080fe20000000033 */
[----:B------:R-:W-:Y:S01]  /*20b0*/  FFMA R44, R11, R37, R42 ;  /* 0x000000250b2c7223 */ /* 0x000fe2000000002a */
[----:B-----5:R-:W-:Y:S01]  /*20c0*/  FFMA R37, R4, R20, R49 ;  /* 0x0000001404257223 */ /* 0x020fe20000000031 */
[C---:B------:R-:W-:Y:S01]  /*20d0*/  FFMA R4, R20.reuse, R5, R33 ;  /* 0x0000000514047223 */ /* 0x040fe20000000021 */
[C---:B------:R-:W-:Y:S01]  /*20e0*/  FFMA R53, R20.reuse, R6, R53 ;  /* 0x0000000614357223 */ /* 0x040fe20000000035 */
[----:B------:R-:W-:-:S02]  /*20f0*/  FFMA R20, R20, R7, R32 ;  /* 0x0000000714147223 */ /* 0x000fc40000000020 */
[-C--:B------:R-:W-:Y:S01]  /*2100*/  FFMA R48, R9, R21.reuse, R4 ;  /* 0x0000001509307223 */ /* 0x080fe20000000004 */
[----:B------:R-:W-:Y:S01]  /*2110*/  LDS.128 R32, [R71+0x60] ;  /* 0x0000600047207984 */ /* 0x000fe20000000c00 */
[----:B------:R-:W-:-:S03]  /*2120*/  FFMA R37, R8, R21, R37 ;  /* 0x0000001508257223 */ /* 0x000fc60000000025 */
[----:B------:R-:W2:Y:S01]  /*2130*/  LDS.128 R4, [R2+0x1800] ;  /* 0x0018000002047984 */ /* 0x000ea20000000c00 */
[-C--:B------:R-:W-:Y:S01]  /*2140*/  FFMA R55, R10, R21.reuse, R53 ;  /* 0x000000150a377223 */ /* 0x080fe20000000035 */
[----:B------:R-:W-:Y:S02]  /*2150*/  FFMA R50, R11, R21, R20 ;  /* 0x000000150b327223 */ /* 0x000fe40000000014 */
[----:B------:R-:W3:Y:S01]  /*2160*/  LDS.128 R8, [R2+0x1900] ;  /* 0x0019000002087984 */ /* 0x000ee20000000c00 */
[----:B-1----:R-:W-:Y:S01]  /*2170*/  FFMA R49, R12, R18, R41 ;  /* 0x000000120c317223 */ /* 0x002fe20000000029 */
[C---:B------:R-:W-:Y:S01]  /*2180*/  FFMA R20, R18.reuse, R13, R43 ;  /* 0x0000000d12147223 */ /* 0x040fe2000000002b */
[C---:B------:R-:W-:Y:S01]  /*2190*/  FFMA R21, R18.reuse, R14, R45 ;  /* 0x0000000e12157223 */ /* 0x040fe2000000002d */
[----:B------:R-:W-:Y:S02]  /*21a0*/  FFMA R18, R18, R15, R40 ;  /* 0x0000000f12127223 */ /* 0x000fe40000000028 */
[----:B------:R-:W1:Y:S01]  /*21b0*/  LDS.128 R40, [R71+0x160] ;  /* 0x0001600047287984 */ /* 0x000e620000000c00 */
[-C--:B------:R-:W-:Y:S01]  /*21c0*/  FFMA R53, R12, R30.reuse, R47 ;  /* 0x0000001e0c357223 */ /* 0x080fe2000000002f */
[-C--:B------:R-:W-:Y:S01]  /*21d0*/  FFMA R16, R13, R30.reuse, R16 ;  /* 0x0000001e0d107223 */ /* 0x080fe20000000010 */
[-C--:B------:R-:W-:Y:S01]  /*21e0*/  FFMA R17, R14, R30.reuse, R17 ;  /* 0x0000001e0e117223 */ /* 0x080fe20000000011 */
[----:B------:R-:W-:Y:S01]  /*21f0*/  FFMA R28, R15, R30, R28 ;  /* 0x0000001e0f1c7223 */ /* 0x000fe2000000001c */
[-C--:B------:R-:W-:Y:S01]  /*2200*/  FFMA R57, R12, R38.reuse, R29 ;  /* 0x000000260c397223 */ /* 0x080fe2000000001d */
[-C--:B------:R-:W-:Y:S01]  /*2210*/  FFMA R30, R13, R38.reuse, R36 ;  /* 0x000000260d1e7223 */ /* 0x080fe20000000024 */
[-C--:B------:R-:W-:Y:S01]  /*2220*/  FFMA R51, R14, R38.reuse, R51 ;  /* 0x000000260e337223 */ /* 0x080fe20000000033 */
[----:B------:R-:W-:-:S02]  /*2230*/  FFMA R38, R15, R38, R44 ;  /* 0x000000260f267223 */ /* 0x000fc4000000002c */
[----:B------:R-:W4:Y:S01]  /*2240*/  LDS.128 R44, [R71+0x260] ;  /* 0x00026000472c7984 */ /* 0x000f220000000c00 */
[-C--:B------:R-:W-:Y:S01]  /*2250*/  FFMA R37, R12, R22.reuse, R37 ;  /* 0x000000160c257223 */ /* 0x080fe20000000025 */
[-C--:B------:R-:W-:Y:S01]  /*2260*/  FFMA R48, R13, R22.reuse, R48 ;  /* 0x000000160d307223 */ /* 0x080fe20000000030 */
[-C--:B------:R-:W-:Y:S01]  /*2270*/  FFMA R65, R14, R22.reuse, R55 ;  /* 0x000000160e417223 */ /* 0x080fe20000000037 */
[----:B------:R-:W-:Y:S02]  /*2280*/  FFMA R50, R15, R22, R50 ;  /* 0x000000160f327223 */ /* 0x000fe40000000032 */
        /* <DEDUP_REMOVED lines=8> */
[-C--:B------:R-:W-:Y:S01]  /*2310*/  FFMA R59, R24, R31.reuse, R53 ;  /* 0x0000001f183b7223 */ /* 0x080fe20000000035 */
[----:B------:R-:W-:Y:S01]  /*2320*/  FFMA R36, R27, R31, R28 ;  /* 0x0000001f1b247223 */ /* 0x000fe2000000001c */
[C---:B--2---:R-:W-:Y:S01]  /*2330*/  FFMA R29, R32.reuse, R4, R29 ;  /* 0x00000004201d7223 */ /* 0x044fe2000000001d */
[C---:B------:R-:W-:Y:S01]  /*2340*/  FFMA R20, R32.reuse, R5, R20 ;  /* 0x0000000520147223 */ /* 0x040fe20000000014 */
[C---:B------:R-:W-:Y:S01]  /*2350*/  FFMA R21, R32.reuse, R6, R21 ;  /* 0x0000000620157223 */ /* 0x040fe20000000015 */
[----:B------:R-:W-:Y:S01]  /*2360*/  FFMA R22, R32, R7, R22 ;  /* 0x0000000720167223 */ /* 0x000fe20000000016 */
[-C--:B------:R-:W-:Y:S01]  /*2370*/  FFMA R57, R24, R39.reuse, R57 ;  /* 0x0000002718397223 */ /* 0x080fe20000000039 */
[CC--:B------:R-:W-:Y:S01]  /*2380*/  FFMA R55, R25.reuse, R39.reuse, R30 ;  /* 0x0000002719377223 */ /* 0x0c0fe2000000001e */
[----:B------:R-:W-:Y:S01]  /*2390*/  FFMA R53, R26, R39, R51 ;  /* 0x000000271a357223 */ /* 0x000fe20000000033 */
[----:B------:R-:W-:Y:S01]  /*23a0*/  FFMA R49, R24, R23, R37 ;  /* 0x0000001718317223 */ /* 0x000fe20000000025 */
[----:B---3--:R-:W-:Y:S01]  /*23b0*/  FFMA R31, R8, R33, R29 ;  /* 0x00000021081f7223 */ /* 0x008fe2000000001d */
[-C--:B------:R-:W-:Y:S01]  /*23c0*/  FFMA R25, R25, R23.reuse, R48 ;  /* 0x0000001719197223 */ /* 0x080fe20000000030 */
[-C--:B------:R-:W-:Y:S01]  /*23d0*/  FFMA R51, R26, R23.reuse, R65 ;  /* 0x000000171a337223 */ /* 0x080fe20000000041 */
[----:B------:R-:W-:Y:S01]  /*23e0*/  FFMA R24, R27, R23, R50 ;  /* 0x000000171b187223 */ /* 0x000fe20000000032 */
[C---:B------:R-:W-:Y:S01]  /*23f0*/  FFMA R29, R33.reuse, R9, R20 ;  /* 0x00000009211d7223 */ /* 0x040fe20000000014 */
[C---:B------:R-:W-:Y:S01]  /*2400*/  FFMA R37, R33.reuse, R10, R21 ;  /* 0x0000000a21257223 */ /* 0x040fe20000000015 */
[----:B------:R-:W-:Y:S01]  /*2410*/  FFMA R28, R33, R11, R22 ;  /* 0x0000000b211c7223 */ /* 0x000fe20000000016 */
[----:B------:R-:W-:Y:S01]  /*2420*/  FFMA R30, R27, R39, R38 ;  /* 0x000000271b1e7223 */ /* 0x000fe20000000026 */
[----:B------:R-:W2:Y:S01]  /*2430*/  LDS.128 R20, [R2+0x1b00] ;  /* 0x001b000002147984 */ /* 0x000ea20000000c00 */
[----:B-1----:R-:W-:Y:S01]  /*2440*/  FFMA R39, R4, R40, R59 ;  /* 0x0000002804277223 */ /* 0x002fe2000000003b */
        /* <DEDUP_REMOVED lines=22> */
[----:B------:R-:W1:Y:S01]  /*25b0*/  LDS.128 R4, [R2+0x1c00] ;  /* 0x001c000002047984 */ /* 0x000e620000000c00 */
[-C--:B------:R-:W-:Y:S01]  /*25c0*/  FFMA R55, R10, R13.reuse, R51 ;  /* 0x0000000d0a377223 */ /* 0x080fe20000000033 */
[----:B------:R-:W-:Y:S01]  /*25d0*/  FFMA R52, R11, R13, R12 ;  /* 0x0000000d0b347223 */ /* 0x000fe2000000000c */
[----:B0-----:R-:W-:Y:S01]  /*25e0*/  FFMA R49, R16, R34, R31 ;  /* 0x0000002210317223 */ /* 0x001fe2000000001f */
[----:B------:R-:W0:Y:S01]  /*25f0*/  LDS.128 R8, [R2+0x1d00] ;  /* 0x001d000002087984 */ /* 0x000e220000000c00 */
[C---:B------:R-:W-:Y:S01]  /*2600*/  FFMA R12, R34.reuse, R17, R29 ;  /* 0x00000011220c7223 */ /* 0x040fe2000000001d */
        /* <DEDUP_REMOVED lines=24> */
[C---:B------:R-:W-:Y:S01]  /*2790*/  FFMA R59, R20.reuse, R43, R51 ;  /* 0x0000002b143b7223 */ /* 0x040fe20000000033 */
[-C--:B------:R-:W-:Y:S01]  /*27a0*/  FFMA R13, R20, R15.reuse, R65 ;  /* 0x0000000f140d7223 */ /* 0x080fe20000000041 */
[-C--:B------:R-:W-:Y:S01]  /*27b0*/  FFMA R49, R21, R15.reuse, R50 ;  /* 0x0000000f15317223 */ /* 0x080fe20000000032 */
[-C--:B------:R-:W-:Y:S01]  /*27c0*/  FFMA R51, R22, R15.reuse, R67 ;  /* 0x0000000f16337223 */ /* 0x080fe20000000043 */
[C---:B------:R-:W-:Y:S01]  /*27d0*/  FFMA R14, R23.reuse, R15, R14 ;  /* 0x0000000f170e7223 */ /* 0x040fe2000000000e */
[C---:B-1----:R-:W-:Y:S01]  /*27e0*/  FFMA R41, R24.reuse, R4, R41 ;  /* 0x0000000418297223 */ /* 0x042fe20000000029 */
[C---:B------:R-:W-:Y:S01]  /*27f0*/  FFMA R40, R24.reuse, R5, R40 ;  /* 0x0000000518287223 */ /* 0x040fe20000000028 */
[C---:B------:R-:W-:Y:S01]  /*2800*/  FFMA R15, R24.reuse, R6, R45 ;  /* 0x00000006180f7223 */ /* 0x040fe2000000002d */
[----:B------:R-:W-:Y:S01]  /*2810*/  FFMA R42, R24, R7, R42 ;  /* 0x00000007182a7223 */ /* 0x000fe2000000002a */
[----:B------:R-:W-:Y:S01]  /*2820*/  FFMA R44, R23, R43, R44 ;  /* 0x0000002b172c7223 */ /* 0x000fe2000000002c */
[-C--:B------:R-:W-:Y:S01]  /*2830*/  FFMA R57, R20, R47.reuse, R57 ;  /* 0x0000002f14397223 */ /* 0x080fe20000000039 */
[-C--:B------:R-:W-:Y:S01]  /*2840*/  FFMA R55, R21, R47.reuse, R48 ;  /* 0x0000002f15377223 */ /* 0x080fe20000000030 */
[-C--:B------:R-:W-:Y:S01]  /*2850*/  FFMA R53, R22, R47.reuse, R53 ;  /* 0x0000002f16357223 */ /* 0x080fe20000000035 */
[----:B------:R-:W-:Y:S01]  /*2860*/  FFMA R12, R23, R47, R46 ;  /* 0x0000002f170c7223 */ /* 0x000fe2000000002e */
[----:B0-----:R-:W-:Y:S01]  /*2870*/  FFMA R43, R8, R25, R41 ;  /* 0x00000019082b7223 */ /* 0x001fe20000000029 */
[C---:B------:R-:W-:Y:S01]  /*2880*/  FFMA R45, R25.reuse, R9, R40 ;  /* 0x00000009192d7223 */ /* 0x040fe20000000028 */
[----:B------:R-:W0:Y:S01]  /*2890*/  LDS.128 R20, [R2+0x1f00] ;  /* 0x001f000002147984 */ /* 0x000e220000000c00 */
        /* <DEDUP_REMOVED lines=27> */
[----:B------:R-:W1:Y:S01]  /*2a50*/  LDS.128 R4, [R2+0x2000] ;  /* 0x0020000002047984 */ /* 0x000e620000000c00 */
        /* <DEDUP_REMOVED lines=10> */
[-C--:B------:R-:W-:Y:S01]  /*2b00*/  FFMA R24, R33, R30.reuse, R24 ;  /* 0x0000001e21187223 */ /* 0x080fe20000000018 */
[-C--:B------:R-:W-:Y:S01]  /*2b10*/  FFMA R25, R34, R30.reuse, R25 ;  /* 0x0000001e22197223 */ /* 0x080fe20000000019 */
[C---:B------:R-:W-:Y:S01]  /*2b20*/  FFMA R28, R35.reuse, R30, R28 ;  /* 0x0000001e231c7223 */ /* 0x040fe2000000001c */
[----:B------:R-:W-:Y:S01]  /*2b30*/  FFMA R38, R35, R38, R44 ;  /* 0x0000002623267223 */ /* 0x000fe2000000002c */
[-C--:B------:R-:W-:Y:S01]  /*2b40*/  FFMA R63, R32, R18.reuse, R37 ;  /* 0x00000012203f7223 */ /* 0x080fe20000000025 */
[-C--:B------:R-:W-:Y:S01]  /*2b50*/  FFMA R48, R33, R18.reuse, R48 ;  /* 0x0000001221307223 */ /* 0x080fe20000000030 */
[-C--:B------:R-:W-:Y:S01]  /*2b60*/  FFMA R65, R34, R18.reuse, R55 ;  /* 0x0000001222417223 */ /* 0x080fe20000000037 */
        /* <DEDUP_REMOVED lines=12> */
[----:B------:R-:W-:Y:S01]  /*2c30*/  FFMA R30, R23, R31, R28 ;  /* 0x0000001f171e7223 */ /* 0x000fe2000000001c */
        /* <DEDUP_REMOVED lines=9> */
[-C--:B------:R-:W-:Y:S01]  /*2cd0*/  FFMA R53, R22, R39.reuse, R53 ;  /* 0x0000002716357223 */ /* 0x080fe20000000035 */
[----:B------:R-:W-:-:S02]  /*2ce0*/  FFMA R28, R23, R39, R38 ;  /* 0x00000027171c7223 */ /* 0x000fc40000000026 */
[----:B------:R-:W1:Y:S01]  /*2cf0*/  LDS.128 R36, [R2+0x2300] ;  /* 0x0023000002247984 */ /* 0x000e620000000c00 */
        /* <DEDUP_REMOVED lines=12> */
[C---:B----4-:R-:W-:Y:S01]  /*2dc0*/  FFMA R41, R4.reuse, R44, R57 ;  /* 0x0000002c04297223 */ /* 0x050fe20000000039 */
[----:B-----5:R-:W-:Y:S01]  /*2dd0*/  FFMA R29, R4, R32, R29 ;  /* 0x00000020041d7223 */ /* 0x020fe2000000001d */
[-C--:B------:R-:W-:Y:S01]  /*2de0*/  FFMA R4, R32, R5.reuse, R21 ;  /* 0x0000000520047223 */ /* 0x080fe20000000015 */
[C---:B------:R-:W-:Y:S01]  /*2df0*/  FFMA R40, R44.reuse, R5, R55 ;  /* 0x000000052c287223 */ /* 0x040fe20000000037 */
[CC--:B------:R-:W-:Y:S01]  /*2e00*/  FFMA R53, R44.reuse, R6.reuse, R53 ;  /* 0x000000062c357223 */ /* 0x0c0fe20000000035 */
[-C--:B------:R-:W-:Y:S01]  /*2e10*/  FFMA R44, R44, R7.reuse, R28 ;  /* 0x000000072c2c7223 */ /* 0x080fe2000000001c */
[C---:B------:R-:W-:Y:S01]  /*2e20*/  FFMA R31, R32.reuse, R6, R31 ;  /* 0x00000006201f7223 */ /* 0x040fe2000000001f */
[----:B------:R-:W-:Y:S01]  /*2e30*/  FFMA R32, R32, R7, R20 ;  /* 0x0000000720207223 */ /* 0x000fe20000000014 */
[C---:B------:R-:W-:Y:S01]  /*2e40*/  FFMA R50, R9.reuse, R33, R4 ;  /* 0x0000002109327223 */ /* 0x040fe20000000004 */
[----:B------:R-:W-:Y:S01]  /*2e50*/  LDS.128 R20, [R2+0x2400] ;  /* 0x0024000002147984 */ /* 0x000fe20000000c00 */
[-C--:B------:R-:W-:Y:S01]  /*2e60*/  FFMA R41, R8, R45.reuse, R41 ;  /* 0x0000002d08297223 */ /* 0x080fe20000000029 */
[----:B------:R-:W-:-:S02]  /*2e70*/  FFMA R40, R9, R45, R40 ;  /* 0x0000002d09287223 */ /* 0x000fc40000000028 */
[----:B------:R-:W2:Y:S01]  /*2e80*/  LDS.128 R4, [R71+0x90] ;  /* 0x0000900047047984 */ /* 0x000ea20000000c00 */
[-C--:B------:R-:W-:Y:S01]  /*2e90*/  FFMA R53, R10, R45.reuse, R53 ;  /* 0x0000002d0a357223 */ /* 0x080fe20000000035 */
[C---:B------:R-:W-:Y:S01]  /*2ea0*/  FFMA R44, R11.reuse, R45, R44 ;  /* 0x0000002d0b2c7223 */ /* 0x040fe2000000002c */
[-C--:B------:R-:W-:Y:S01]  /*2eb0*/  FFMA R45, R8, R33.reuse, R29 ;  /* 0x00000021082d7223 */ /* 0x080fe2000000001d */
[-C--:B------:R-:W-:Y:S01]  /*2ec0*/  FFMA R57, R10, R33.reuse, R31 ;  /* 0x000000210a397223 */ /* 0x080fe2000000001f */
[----:B------:R-:W-:Y:S01]  /*2ed0*/  FFMA R52, R11, R33, R32 ;  /* 0x000000210b347223 */ /* 0x000fe20000000020 */
[----:B------:R-:W3:Y:S01]  /*2ee0*/  LDS.128 R28, [R2+0x2500] ;  /* 0x00250000021c7984 */ /* 0x000ee20000000c00 */
[----:B0-----:R-:W-:-:S03]  /*2ef0*/  FFMA R55, R24, R14, R17 ;  /* 0x0000000e18377223 */ /* 0x001fc60000000011 */
[----:B------:R-:W0:Y:S01]  /*2f00*/  LDS.128 R8, [R71+0x190] ;  /* 0x0001900047087984 */ /* 0x000e220000000c00 */
[C---:B------:R-:W-:Y:S01]  /*2f10*/  FFMA R32, R14.reuse, R25, R49 ;  /* 0x000000190e207223 */ /* 0x040fe20000000031 */
[----:B------:R-:W-:Y:S01]  /*2f20*/  FFMA R33, R14, R26, R19 ;  /* 0x0000001a0e217223 */ /* 0x000fe20000000013 */
[-C--:B------:R-:W-:Y:S01]  /*2f30*/  FFMA R51, R24, R42.reuse, R51 ;  /* 0x0000002a18337223 */ /* 0x080fe20000000033 */
[-C--:B------:R-:W-:Y:S01]  /*2f40*/  FFMA R12, R25, R42.reuse, R12 ;  /* 0x0000002a190c7223 */ /* 0x080fe2000000000c */
[-C--:B------:R-:W-:Y:S01]  /*2f50*/  FFMA R13, R26, R42.reuse, R13 ;  /* 0x0000002a1a0d7223 */ /* 0x080fe2000000000d */
[----:B------:R-:W-:Y:S01]  /*2f60*/  FFMA R14, R14, R27, R18 ;  /* 0x0000001b0e0e7223 */ /* 0x000fe20000000012 */
[----:B------:R-:W-:Y:S02]  /*2f70*/  FFMA R42, R27, R42, R16 ;  /* 0x0000002a1b2a7223 */ /* 0x000fe40000000010 */
[----:B------:R-:W4:Y:S01]  /*2f80*/  LDS.128 R16, [R71+0x290] ;  /* 0x0002900047107984 */ /* 0x000f220000000c00 */
        /* <DEDUP_REMOVED lines=13> */
[CC--:B------:R-:W-:Y:S01]  /*3060*/  FFMA R61, R37.reuse, R43.reuse, R12 ;  /* 0x0000002b253d7223 */ /* 0x0c0fe2000000000c */
[-C--:B------:R-:W-:Y:S02]  /*3070*/  FFMA R63, R38, R43.reuse, R13 ;  /* 0x0000002b263f7223 */ /* 0x080fe4000000000d */
[----:B------:R-:W1:Y:S01]  /*3080*/  LDS.128 R12, [R2+0x2600] ;  /* 0x00260000020c7984 */ /* 0x000e620000000c00 */
[C---:B------:R-:W-:Y:S01]  /*3090*/  FFMA R59, R36.reuse, R43, R51 ;  /* 0x0000002b243b7223 */ /* 0x040fe20000000033 */
[-C--:B------:R-:W-:Y:S01]  /*30a0*/  FFMA R55, R36, R47.reuse, R49 ;  /* 0x0000002f24377223 */ /* 0x080fe20000000031 */
[-C--:B------:R-:W-:Y:S01]  /*30b0*/  FFMA R53, R37, R47.reuse, R48 ;  /* 0x0000002f25357223 */ /* 0x080fe20000000030 */
[-C--:B------:R-:W-:Y:S01]  /*30c0*/  FFMA R51, R38, R47.reuse, R65 ;  /* 0x0000002f26337223 */ /* 0x080fe20000000041 */
[----:B------:R-:W-:Y:S01]  /*30d0*/  FFMA R34, R39, R47, R44 ;  /* 0x0000002f27227223 */ /* 0x000fe2000000002c */
[----:B------:R-:W-:Y:S01]  /*30e0*/  FFMA R47, R37, R35, R50 ;  /* 0x00000023252f7223 */ /* 0x000fe20000000032 */
[C---:B--2---:R-:W-:Y:S01]  /*30f0*/  FFMA R32, R4.reuse, R21, R32 ;  /* 0x0000001504207223 */ /* 0x044fe20000000020 */
[C---:B------:R-:W-:Y:S01]  /*3100*/  FFMA R33, R4.reuse, R20, R41 ;  /* 0x0000001404217223 */ /* 0x040fe20000000029 */
[C---:B------:R-:W-:Y:S01]  /*3110*/  FFMA R37, R4.reuse, R22, R57 ;  /* 0x0000001604257223 */ /* 0x040fe20000000039 */
[----:B------:R-:W-:Y:S01]  /*3120*/  FFMA R40, R4, R23, R40 ;  /* 0x0000001704287223 */ /* 0x000fe20000000028 */
[----:B------:R-:W-:Y:S01]  /*3130*/  FFMA R45, R36, R35, R45 ;  /* 0x00000023242d7223 */ /* 0x000fe2000000002d */
[C---:B------:R-:W-:Y:S01]  /*3140*/  FFMA R42, R39.reuse, R43, R42 ;  /* 0x0000002b272a7223 */ /* 0x040fe2000000002a */
[-C--:B------:R-:W-:Y:S01]  /*3150*/  FFMA R49, R38, R35.reuse, R67 ;  /* 0x0000002326317223 */ /* 0x080fe20000000043 */
[----:B------:R-:W-:Y:S01]  /*3160*/  FFMA R36, R39, R35, R52 ;  /* 0x0000002327247223 */ /* 0x000fe20000000034 */
[C---:B---3--:R-:W-:Y:S01]  /*3170*/  FFMA R35, R5.reuse, R29, R32 ;  /* 0x0000001d05237223 */ /* 0x048fe20000000020 */
[----:B------:R-:W-:Y:S01]  /*3180*/  FFMA R33, R28, R5, R33 ;  /* 0x000000051c217223 */ /* 0x000fe20000000021 */
[C---:B------:R-:W-:Y:S01]  /*3190*/  FFMA R37, R5.reuse, R30, R37 ;  /* 0x0000001e05257223 */ /* 0x040fe20000000025 */
[----:B------:R-:W-:Y:S01]  /*31a0*/  FFMA R32, R5, R31, R40 ;  /* 0x0000001f05207223 */ /* 0x000fe20000000028 */
[----:B0-----:R-:W-:Y:S01]  /*31b0*/  FFMA R39, R20, R8, R59 ;  /* 0x0000000814277223 */ /* 0x001fe2000000003b */
        /* <DEDUP_REMOVED lines=8> */
[----:B------:R-:W-:Y:S01]  /*3240*/  FFMA R9, R20, R16, R55 ;  /* 0x0000001014097223 */ /* 0x000fe20000000037 */
        /* <DEDUP_REMOVED lines=8> */
[----:B------:R-:W0:Y:S01]  /*32d0*/  LDS.128 R40, [R2+0x2700] ;  /* 0x0027000002287984 */ /* 0x000e220000000c00 */
[C---:B------:R-:W-:Y:S01]  /*32e0*/  FFMA R45, R24.reuse, R22, R49 ;  /* 0x00000016182d7223 */ /* 0x040fe20000000031 */
[----:B------:R-:W-:Y:S01]  /*32f0*/  FFMA R36, R24, R23, R36 ;  /* 0x0000001718247223 */ /* 0x000fe20000000024 */
[-C--:B------:R-:W-:Y:S01]  /*3300*/  FFMA R44, R29, R25.reuse, R20 ;  /* 0x000000191d2c7223 */ /* 0x080fe20000000014 */
[----:B------:R-:W-:Y:S01]  /*3310*/  LDS.128 R48, [R71+0xa0] ;  /* 0x0000a00047307984 */ /* 0x000fe20000000c00 */
[-C--:B------:R-:W-:Y:S01]  /*3320*/  FFMA R17, R28, R25.reuse, R17 ;  /* 0x000000191c117223 */ /* 0x080fe20000000011 */
[-C--:B------:R-:W-:Y:S01]  /*3330*/  FFMA R59, R30, R25.reuse, R45 ;  /* 0x000000191e3b7223 */ /* 0x080fe2000000002d */
[----:B------:R-:W-:Y:S01]  /*3340*/  FFMA R46, R31, R25, R36 ;  /* 0x000000191f2e7223 */ /* 0x000fe20000000024 */
[----:B------:R-:W2:Y:S01]  /*3350*/  LDS.128 R20, [R2+0x2800] ;  /* 0x0028000002147984 */ /* 0x000ea20000000c00 */
[----:B-1----:R-:W-:Y:S01]  /*3360*/  FFMA R25, R12, R6, R33 ;  /* 0x000000060c197223 */ /* 0x002fe20000000021 */
[C---:B------:R-:W-:Y:S01]  /*3370*/  FFMA R24, R6.reuse, R13, R35 ;  /* 0x0000000d06187223 */ /* 0x040fe20000000023 */
[C---:B------:R-:W-:Y:S01]  /*3380*/  FFMA R45, R6.reuse, R14, R37 ;  /* 0x0000000e062d7223 */ /* 0x040fe20000000025 */
[----:B------:R-:W-:Y:S01]  /*3390*/  FFMA R6, R6, R15, R32 ;  /* 0x0000000f06067223 */ /* 0x000fe20000000020 */
[----:B------:R-:W-:Y:S04]  /*33a0*/  LDS.128 R28, [R2+0x2900] ;  /* 0x00290000021c7984 */ /* 0x000fe80000000c00 */
[----:B------:R-:W1:Y:S01]  /*33b0*/  LDS.128 R32, [R71+0x1a0] ;  /* 0x0001a00047207984 */ /* 0x000e620000000c00 */
[-C--:B------:R-:W-:Y:S01]  /*33c0*/  FFMA R9, R12, R18.reuse, R9 ;  /* 0x000000120c097223 */ /* 0x080fe20000000009 */
[-C--:B------:R-:W-:Y:S01]  /*33d0*/  FFMA R16, R13, R18.reuse, R16 ;  /* 0x000000120d107223 */ /* 0x080fe20000000010 */
[----:B------:R-:W-:Y:S01]  /*33e0*/  FFMA R53, R14, R18, R53 ;  /* 0x000000120e357223 */ /* 0x000fe20000000035 */
[----:B------:R-:W-:Y:S01]  /*33f0*/  FFMA R47, R12, R10, R39 ;  /* 0x0000000a0c2f7223 */ /* 0x000fe20000000027 */
[----:B------:R-:W-:Y:S01]  /*3400*/  FFMA R18, R15, R18, R38 ;  /* 0x000000120f127223 */ /* 0x000fe20000000026 */
[-C--:B------:R-:W-:Y:S01]  /*3410*/  FFMA R4, R13, R10.reuse, R4 ;  /* 0x0000000a0d047223 */ /* 0x080fe20000000004 */
[-C--:B------:R-:W-:Y:S01]  /*3420*/  FFMA R55, R14, R10.reuse, R5 ;  /* 0x0000000a0e377223 */ /* 0x080fe20000000005 */
[----:B------:R-:W-:Y:S01]  /*3430*/  FFMA R8, R15, R10, R8 ;  /* 0x0000000a0f087223 */ /* 0x000fe20000000008 */
[----:B------:R-:W3:Y:S01]  /*3440*/  LDS.128 R36, [R2+0x2a00] ;  /* 0x002a000002247984 */ /* 0x000ee20000000c00 */
[-C--:B------:R-:W-:Y:S01]  /*3450*/  FFMA R57, R12, R26.reuse, R17 ;  /* 0x0000001a0c397223 */ /* 0x080fe20000000011 */
[-C--:B------:R-:W-:Y:S01]  /*3460*/  FFMA R44, R13, R26.reuse, R44 ;  /* 0x0000001a0d2c7223 */ /* 0x080fe2000000002c */
[-C--:B------:R-:W-:Y:S01]  /*3470*/  FFMA R59, R14, R26.reuse, R59 ;  /* 0x0000001a0e3b7223 */ /* 0x080fe2000000003b */
[----:B------:R-:W-:-:S02]  /*3480*/  FFMA R46, R15, R26, R46 ;  /* 0x0000001a0f2e7223 */ /* 0x000fc4000000002e */
[----:B------:R-:W4:Y:S01]  /*3490*/  LDS.128 R12, [R71+0x2a0] ;  /* 0x0002a000470c7984 */ /* 0x000f220000000c00 */
[C---:B0-----:R-:W-:Y:S01]  /*34a0*/  FFMA R25, R40.reuse, R7, R25 ;  /* 0x0000000728197223 */ /* 0x041fe20000000019 */
[C---:B------:R-:W-:Y:S01]  /*34b0*/  FFMA R24, R7.reuse, R41, R24 ;  /* 0x0000002907187223 */ /* 0x040fe20000000018 */
[C---:B------:R-:W-:Y:S01]  /*34c0*/  FFMA R45, R7.reuse, R42, R45 ;  /* 0x0000002a072d7223 */ /* 0x040fe2000000002d */
[----:B------:R-:W-:Y:S01]  /*34d0*/  FFMA R6, R7, R43, R6 ;  /* 0x0000002b07067223 */ /* 0x000fe20000000006 */
[-C--:B------:R-:W-:Y:S01]  /*34e0*/  FFMA R5, R41, R11.reuse, R4 ;  /* 0x0000000b29057223 */ /* 0x080fe20000000004 */
[-C--:B------:R-:W-:Y:S01]  /*34f0*/  FFMA R47, R40, R11.reuse, R47 ;  /* 0x0000000b282f7223 */ /* 0x080fe2000000002f */
[-C--:B------:R-:W-:Y:S01]  /*3500*/  FFMA R7, R42, R11.reuse, R55 ;  /* 0x0000000b2a077223 */ /* 0x080fe20000000037 */
[----:B------:R-:W-:Y:S01]  /*3510*/  FFMA R4, R43, R11, R8 ;  /* 0x0000000b2b047223 */ /* 0x000fe20000000008 */
[-C--:B------:R-:W-:Y:S01]  /*3520*/  FFMA R11, R40, R19.reuse, R9 ;  /* 0x00000013280b7223 */ /* 0x080fe20000000009 */
[----:B------:R-:W-:Y:S01]  /*3530*/  FFMA R9, R42, R19, R53 ;  /* 0x000000132a097223 */ /* 0x000fe20000000035 */
[----:B------:R-:W-:Y:S01]  /*3540*/  FFMA R53, R40, R27, R57 ;  /* 0x0000001b28357223 */ /* 0x000fe20000000039 */
[----:B--2---:R-:W-:Y:S01]  /*3550*/  FFMA R6, R48, R23, R6 ;  /* 0x0000001730067223 */ /* 0x004fe20000000006 */
[-C--:B------:R-:W-:Y:S01]  /*3560*/  FFMA R17, R41, R19.reuse, R16 ;  /* 0x0000001329117223 */ /* 0x080fe20000000010 */
[----:B------:R-:W-:Y:S01]  /*3570*/  FFMA R8, R43, R19, R18 ;  /* 0x000000132b087223 */ /* 0x000fe20000000012 */
[-C--:B------:R-:W-:Y:S01]  /*3580*/  FFMA R55, R41, R27.reuse, R44 ;  /* 0x0000001b29377223 */ /* 0x080fe2000000002c */
[-C--:B------:R-:W-:Y:S01]  /*3590*/  FFMA R57, R42, R27.reuse, R59 ;  /* 0x0000001b2a397223 */ /* 0x080fe2000000003b */
[----:B------:R-:W-:-:S02]  /*35a0*/  FFMA R52, R43, R27, R46 ;  /* 0x0000001b2b347223 */ /* 0x000fc4000000002e */
[----:B------:R-:W0:Y:S01]  /*35b0*/  LDS.128 R40, [R2+0x2b00] ;  /* 0x002b000002287984 */ /* 0x000e220000000c00 */
[----:B-1----:R-:W-:Y:S01]  /*35c0*/  FFMA R47, R20, R32, R47 ;  /* 0x00000020142f7223 */ /* 0x002fe2000000002f */
[C---:B------:R-:W-:Y:S01]  /*35d0*/  FFMA R10, R32.reuse, R21, R5 ;  /* 0x00000015200a7223 */ /* 0x040fe20000000005 */
[C---:B------:R-:W-:Y:S01]  /*35e0*/  FFMA R27, R32.reuse, R22, R7 ;  /* 0x00000016201b7223 */ /* 0x040fe20000000007 */
[----:B------:R-:W-:Y:S01]  /*35f0*/  FFMA R54, R49, R31, R6 ;  /* 0x0000001f31367223 */ /* 0x000fe20000000006 */
[----:B------:R-:W-:Y:S02]  /*3600*/  FFMA R32, R32, R23, R4 ;  /* 0x0000001720207223 */ /* 0x000fe40000000004 */
[----:B------:R-:W1:Y:S01]  /*3610*/  LDS.128 R4, [R71+0x3a0] ;  /* 0x0003a00047047984 */ /* 0x000e620000000c00 */
[C---:B------:R-:W-:Y:S01]  /*3620*/  FFMA R25, R48.reuse, R20, R25 ;  /* 0x0000001430197223 */ /* 0x040fe20000000019 */
[----:B------:R-:W-:Y:S01]  /*3630*/  FFMA R24, R48, R21, R24 ;  /* 0x0000001530187223 */ /* 0x000fe20000000018 */
[----:B------:R-:W-:-:S02]  /*3640*/  FFMA R27, R30, R33, R27 ;  /* 0x000000211e1b7223 */ /* 0x000fc4000000001b */
[----:B------:R-:W-:Y:S01]  /*3650*/  FFMA R25, R28, R49, R25 ;  /* 0x000000311c197223 */ /* 0x000fe20000000019 */
[----:B------:R-:W-:Y:S01]  /*3660*/  FFMA R45, R48, R22, R45 ;  /* 0x00000016302d7223 */ /* 0x000fe2000000002d */
[----:B------:R-:W-:Y:S01]  /*3670*/  FFMA R19, R49, R29, R24 ;  /* 0x0000001d31137223 */ /* 0x000fe20000000018 */
[----:B---3--:R-:W-:Y:S01]  /*3680*/  FFMA R75, R38, R34, R27 ;  /* 0x00000022264b7223 */ /* 0x008fe2000000001b */
[----:B------:R-:W-:Y:S01]  /*3690*/  FFMA R61, R36, R50, R25 ;  /* 0x00000032243d7223 */ /* 0x000fe20000000019 */
[-C--:B------:R-:W-:Y:S01]  /*36a0*/  FFMA R47, R28, R33.reuse, R47 ;  /* 0x000000211c2f7223 */ /* 0x080fe2000000002f */
[-C--:B------:R-:W-:Y:S01]  /*36b0*/  FFMA R10, R29, R33.reuse, R10 ;  /* 0x000000211d0a7223 */ /* 0x080fe2000000000a */
[----:B------:R-:W-:Y:S01]  /*36c0*/  FFMA R56, R31, R33, R32 ;  /* 0x000000211f387223 */ /* 0x000fe20000000020 */
[----:B----4-:R-:W-:Y:S01]  /*36d0*/  FFMA R25, R20, R12, R11 ;  /* 0x0000000c14197223 */ /* 0x010fe2000000000b */
[C---:B------:R-:W-:Y:S01]  /*36e0*/  FFMA R24, R12.reuse, R21, R17 ;  /* 0x000000150c187223 */ /* 0x040fe20000000011 */
        /* <DEDUP_REMOVED lines=8> */
[----:B------:R-:W-:Y:S01]  /*3770*/  FFMA R59, R30, R13, R27 ;  /* 0x0000000d1e3b7223 */ /* 0x000fe2000000001b */
[C---:B------:R-:W-:Y:S01]  /*3780*/  FFMA R32, R50.reuse, R37, R19 ;  /* 0x0000002532207223 */ /* 0x040fe20000000013 */
[----:B------:R-:W-:Y:S01]  /*3790*/  FFMA R34, R31, R13, R26 ;  /* 0x0000000d1f227223 */ /* 0x000fe2000000001a */
[----:B------:R-:W-:Y:S01]  /*37a0*/  FFMA R63, R50, R38, R45 ;  /* 0x00000026323f7223 */ /* 0x000fe2000000002d */
[----:B------:R-:W-:Y:S01]  /*37b0*/  LDS.128 R16, [R71+0xb0] ;  /* 0x0000b00047107984 */ /* 0x000fe20000000c00 */
[-C--:B------:R-:W-:Y:S01]  /*37c0*/  FFMA R49, R36, R14.reuse, R49 ;  /* 0x0000000e24317223 */ /* 0x080fe20000000031 */
[----:B------:R-:W-:-:S02]  /*37d0*/  FFMA R12, R37, R14, R12 ;  /* 0x0000000e250c7223 */ /* 0x000fc4000000000c */
[----:B------:R-:W2:Y:S01]  /*37e0*/  LDS.128 R8, [R2+0x2c00] ;  /* 0x002c000002087984 */ /* 0x000ea20000000c00 */
[-C--:B------:R-:W-:Y:S01]  /*37f0*/  FFMA R59, R38, R14.reuse, R59 ;  /* 0x0000000e263b7223 */ /* 0x080fe2000000003b */
[----:B------:R-:W-:Y:S02]  /*3800*/  FFMA R54, R50, R39, R54 ;  /* 0x0000002732367223 */ /* 0x000fe40000000036 */
[----:B------:R-:W3:Y:S01]  /*3810*/  LDS.128 R44, [R71+0x1b0] ;  /* 0x0001b000472c7984 */ /* 0x000ee20000000c00 */
[----:B------:R-:W-:-:S03]  /*3820*/  FFMA R14, R39, R14, R34 ;  /* 0x0000000e270e7223 */ /* 0x000fc60000000022 */
        /* <DEDUP_REMOVED lines=10> */
[----:B------:R-:W0:Y:S01]  /*38d0*/  LDS.128 R32, [R2+0x2e00] ;  /* 0x002e000002207984 */ /* 0x000e220000000c00 */
        /* <DEDUP_REMOVED lines=16> */
[----:B------:R-:W-:Y:S01]  /*39e0*/  LDS.128 R28, [R71+0xc0] ;  /* 0x0000c000471c7984 */ /* 0x000fe20000000c00 */
[-C--:B------:R-:W-:Y:S01]  /*39f0*/  FFMA R53, R40, R7.reuse, R53 ;  /* 0x0000000728357223 */ /* 0x080fe20000000035 */
[----:B------:R-:W-:-:S02]  /*3a00*/  FFMA R55, R41, R7, R20 ;  /* 0x0000000729377223 */ /* 0x000fc40000000014 */
[----:B------:R-:W1:Y:S01]  /*3a10*/  LDS.128 R36, [R2+0x2f00] ;  /* 0x002f000002247984 */ /* 0x000e620000000c00 */
[-C--:B------:R-:W-:Y:S01]  /*3a20*/  FFMA R57, R42, R7.reuse, R57 ;  /* 0x000000072a397223 */ /* 0x080fe20000000039 */
[----:B------:R-:W-:Y:S02]  /*3a30*/  FFMA R52, R43, R7, R52 ;  /* 0x000000072b347223 */ /* 0x000fe40000000034 */
[----:B------:R-:W1:Y:S01]  /*3a40*/  LDS.128 R4, [R71+0x3b0] ;  /* 0x0003b00047047984 */ /* 0x000e620000000c00 */
[C---:B--2---:R-:W-:Y:S01]  /*3a50*/  FFMA R61, R16.reuse, R8, R61 ;  /* 0x00000008103d7223 */ /* 0x044fe2000000003d */
[C---:B------:R-:W-:Y:S01]  /*3a60*/  FFMA R50, R16.reuse, R9, R50 ;  /* 0x0000000910327223 */ /* 0x040fe20000000032 */
[C---:B------:R-:W-:Y:S01]  /*3a70*/  FFMA R63, R16.reuse, R10, R63 ;  /* 0x0000000a103f7223 */ /* 0x040fe2000000003f */
[----:B------:R-:W-:Y:S01]  /*3a80*/  FFMA R54, R16, R11, R54 ;  /* 0x0000000b10367223 */ /* 0x000fe20000000036 */
[----:B---3--:R-:W-:Y:S01]  /*3a90*/  FFMA R16, R44, R9, R67 ;  /* 0x000000092c107223 */ /* 0x008fe20000000043 */
[----:B----4-:R-:W-:Y:S01]  /*3aa0*/  FFMA R61, R24, R17, R61 ;  /* 0x00000011183d7223 */ /* 0x010fe2000000003d */
[C---:B------:R-:W-:Y:S01]  /*3ab0*/  FFMA R21, R17.reuse, R25, R50 ;  /* 0x0000001911157223 */ /* 0x040fe20000000032 */
[C---:B------:R-:W-:Y:S01]  /*3ac0*/  FFMA R63, R17.reuse, R26, R63 ;  /* 0x0000001a113f7223 */ /* 0x040fe2000000003f */
[----:B------:R-:W-:Y:S01]  /*3ad0*/  FFMA R54, R17, R27, R54 ;  /* 0x0000001b11367223 */ /* 0x000fe20000000036 */
[----:B------:R-:W-:Y:S01]  /*3ae0*/  FFMA R20, R25, R45, R16 ;  /* 0x0000002d19147223 */ /* 0x000fe20000000010 */
[----:B------:R-:W-:Y:S01]  /*3af0*/  FFMA R65, R8, R44, R65 ;  /* 0x0000002c08417223 */ /* 0x000fe20000000041 */
[C---:B------:R-:W-:Y:S01]  /*3b00*/  FFMA R75, R44.reuse, R10, R75 ;  /* 0x0000000a2c4b7223 */ /* 0x040fe2000000004b */
[----:B------:R-:W-:Y:S01]  /*3b10*/  FFMA R56, R44, R11, R56 ;  /* 0x0000000b2c387223 */ /* 0x000fe20000000038 */
[----:B0-----:R-:W-:Y:S01]  /*3b20*/  FFMA R61, R32, R18, R61 ;  /* 0x00000012203d7223 */ /* 0x001fe2000000003d */
[C---:B------:R-:W-:Y:S01]  /*3b30*/  FFMA R16, R18.reuse, R33, R21 ;  /* 0x0000002112107223 */ /* 0x040fe20000000015 */
[C---:B------:R-:W-:Y:S01]  /*3b40*/  FFMA R63, R18.reuse, R34, R63 ;  /* 0x00000022123f7223 */ /* 0x040fe2000000003f */
[----:B------:R-:W-:Y:S01]  /*3b50*/  FFMA R54, R18, R35, R54 ;  /* 0x0000002312367223 */ /* 0x000fe20000000036 */
[----:B------:R-:W-:Y:S01]  /*3b60*/  FFMA R18, R33, R46, R20 ;  /* 0x0000002e21127223 */ /* 0x000fe20000000014 */
[C---:B-----5:R-:W-:Y:S01]  /*3b70*/  FFMA R48, R12.reuse, R11, R48 ;  /* 0x0000000b0c307223 */ /* 0x060fe20000000030 */
[----:B------:R-:W-:Y:S01]  /*3b80*/  FFMA R20, R12, R9, R51 ;  /* 0x000000090c147223 */ /* 0x000fe20000000033 */
[----:B------:R-:W-:Y:S01]  /*3b90*/  FFMA R49, R8, R12, R49 ;  /* 0x0000000c08317223 */ /* 0x000fe20000000031 */
[----:B------:R-:W-:Y:S01]  /*3ba0*/  FFMA R59, R12, R10, R59 ;  /* 0x0000000a0c3b7223 */ /* 0x000fe2000000003b */
[C---:B------:R-:W-:Y:S01]  /*3bb0*/  FFMA R48, R27.reuse, R13, R48 ;  /* 0x0000000d1b307223 */ /* 0x040fe20000000030 */
[-C--:B------:R-:W-:Y:S01]  /*3bc0*/  FFMA R65, R24, R45.reuse, R65 ;  /* 0x0000002d18417223 */ /* 0x080fe20000000041 */
[-C--:B------:R-:W-:Y:S01]  /*3bd0*/  FFMA R75, R26, R45.reuse, R75 ;  /* 0x0000002d1a4b7223 */ /* 0x080fe2000000004b */
[----:B------:R-:W-:Y:S01]  /*3be0*/  FFMA R56, R27, R45, R56 ;  /* 0x0000002d1b387223 */ /* 0x000fe20000000038 */
[-C--:B------:R-:W-:Y:S01]  /*3bf0*/  FFMA R12, R25, R13.reuse, R20 ;  /* 0x0000000d190c7223 */ /* 0x080fe20000000014 */
[-C--:B------:R-:W-:Y:S01]  /*3c00*/  FFMA R45, R24, R13.reuse, R49 ;  /* 0x0000000d182d7223 */ /* 0x080fe20000000031 */
[----:B------:R-:W-:Y:S01]  /*3c10*/  FFMA R59, R26, R13, R59 ;  /* 0x0000000d1a3b7223 */ /* 0x000fe2000000003b */
[-C--:B------:R-:W-:Y:S01]  /*3c20*/  FFMA R65, R32, R46.reuse, R65 ;  /* 0x0000002e20417223 */ /* 0x080fe20000000041 */
[-C--:B------:R-:W-:Y:S01]  /*3c30*/  FFMA R75, R34, R46.reuse, R75 ;  /* 0x0000002e224b7223 */ /* 0x080fe2000000004b */
[----:B------:R-:W-:Y:S01]  /*3c40*/  FFMA R56, R35, R46, R56 ;  /* 0x0000002e23387223 */ /* 0x000fe20000000038 */
[----:B------:R-:W0:Y:S01]  /*3c50*/  LDS.128 R40, [R2+0x3000] ;  /* 0x0030000002287984 */ /* 0x000e220000000c00 */
[-C--:B------:R-:W-:Y:S01]  /*3c60*/  FFMA R12, R33, R14.reuse, R12 ;  /* 0x0000000e210c7223 */ /* 0x080fe2000000000c */
[-C--:B------:R-:W-:Y:S01]  /*3c70*/  FFMA R44, R35, R14.reuse, R48 ;  /* 0x0000000e232c7223 */ /* 0x080fe20000000030 */
[-C--:B------:R-:W-:Y:S01]  /*3c80*/  FFMA R45, R32, R14.reuse, R45 ;  /* 0x0000000e202d7223 */ /* 0x080fe2000000002d */
[----:B------:R-:W-:Y:S01]  /*3c90*/  FFMA R59, R34, R14, R59 ;  /* 0x0000000e223b7223 */ /* 0x000fe2000000003b */
[----:B------:R-:W2:Y:S01]  /*3ca0*/  LDS.128 R48, [R71+0x1c0] ;  /* 0x0001c00047307984 */ /* 0x000ea20000000c00 */
[-C--:B-1----:R-:W-:Y:S01]  /*3cb0*/  FFMA R65, R36, R47.reuse, R65 ;  /* 0x0000002f24417223 */ /* 0x082fe20000000041 */
[-C--:B------:R-:W-:Y:S01]  /*3cc0*/  FFMA R67, R37, R47.reuse, R18 ;  /* 0x0000002f25437223 */ /* 0x080fe20000000012 */
[-C--:B------:R-:W-:Y:S01]  /*3cd0*/  FFMA R75, R38, R47.reuse, R75 ;  /* 0x0000002f264b7223 */ /* 0x080fe2000000004b */
[----:B------:R-:W1:Y:S01]  /*3ce0*/  LDS.128 R20, [R2+0x3100] ;  /* 0x0031000002147984 */ /* 0x000e620000000c00 */
[----:B------:R-:W-:Y:S01]  /*3cf0*/  FFMA R56, R39, R47, R56 ;  /* 0x0000002f27387223 */ /* 0x000fe20000000038 */
[-C--:B------:R-:W-:Y:S01]  /*3d00*/  FFMA R45, R36, R15.reuse, R45 ;  /* 0x0000000f242d7223 */ /* 0x080fe2000000002d */
[-C--:B------:R-:W-:Y:S01]  /*3d10*/  FFMA R47, R37, R15.reuse, R12 ;  /* 0x0000000f252f7223 */ /* 0x080fe2000000000c */
[-C--:B------:R-:W-:Y:S01]  /*3d20*/  FFMA R59, R38, R15.reuse, R59 ;  /* 0x0000000f263b7223 */ /* 0x080fe2000000003b */
[----:B------:R-:W-:Y:S01]  /*3d30*/  FFMA R44, R39, R15, R44 ;  /* 0x0000000f272c7223 */ /* 0x000fe2000000002c */
[----:B------:R-:W-:Y:S01]  /*3d40*/  FFMA R61, R36, R19, R61 ;  /* 0x00000013243d7223 */ /* 0x000fe2000000003d */
[----:B------:R-:W3:Y:S01]  /*3d50*/  LDS.128 R12, [R71+0x2c0] ;  /* 0x0002c000470c7984 */ /* 0x000ee20000000c00 */
[C---:B------:R-:W-:Y:S01]  /*3d60*/  FFMA R46, R19.reuse, R37, R16 ;  /* 0x00000025132e7223 */ /* 0x040fe20000000010 */
[C---:B------:R-:W-:Y:S01]  /*3d70*/  FFMA R63, R19.reuse, R38, R63 ;  /* 0x00000026133f7223 */ /* 0x040fe2000000003f */
[----:B------:R-:W-:Y:S01]  /*3d80*/  FFMA R54, R19, R39, R54 ;  /* 0x0000002713367223 */ /* 0x000fe20000000036 */
[----:B------:R-:W-:Y:S01]  /*3d90*/  FFMA R53, R8, R4, R53 ;  /* 0x0000000408357223 */ /* 0x000fe20000000035 */
[----:B------:R-:W4:Y:S01]  /*3da0*/  LDS.128 R16, [R2+0x3200] ;  /* 0x0032000002107984 */ /* 0x000f220000000c00 */
        /* <DEDUP_REMOVED lines=11> */
[----:B------:R-:W-:Y:S04]  /*3e60*/  LDS.128 R24, [R2+0x3300] ;  /* 0x0033000002187984 */ /* 0x000fe80000000c00 */
[----:B------:R-:W5:Y:S01]  /*3e70*/  LDS.128 R32, [R71+0x3c0] ;  /* 0x0003c00047207984 */ /* 0x000f620000000c00 */
[C---:B0-----:R-:W-:Y:S01]  /*3e80*/  FFMA R61, R28.reuse, R40, R61 ;  /* 0x000000281c3d7223 */ /* 0x041fe2000000003d */
[C---:B------:R-:W-:Y:S01]  /*3e90*/  FFMA R46, R28.reuse, R41, R46 ;  /* 0x000000291c2e7223 */ /* 0x040fe2000000002e */
[C---:B------:R-:W-:Y:S01]  /*3ea0*/  FFMA R63, R28.reuse, R42, R63 ;  /* 0x0000002a1c3f7223 */ /* 0x040fe2000000003f */
[----:B------:R-:W-:Y:S01]  /*3eb0*/  FFMA R54, R28, R43, R54 ;  /* 0x0000002b1c367223 */ /* 0x000fe20000000036 */
[----:B--2---:R-:W-:Y:S01]  /*3ec0*/  FFMA R4, R48, R41, R67 ;  /* 0x0000002930047223 */ /* 0x004fe20000000043 */
[----:B------:R-:W-:Y:S01]  /*3ed0*/  FFMA R65, R40, R48, R65 ;  /* 0x0000003028417223 */ /* 0x000fe20000000041 */
[C---:B-1----:R-:W-:Y:S01]  /*3ee0*/  FFMA R61, R20.reuse, R29, R61 ;  /* 0x0000001d143d7223 */ /* 0x042fe2000000003d */
[C---:B------:R-:W-:Y:S01]  /*3ef0*/  FFMA R5, R29.reuse, R21, R46 ;  /* 0x000000151d057223 */ /* 0x040fe2000000002e */
[C---:B------:R-:W-:Y:S01]  /*3f00*/  FFMA R63, R29.reuse, R22, R63 ;  /* 0x000000161d3f7223 */ /* 0x040fe2000000003f */
[----:B------:R-:W-:Y:S01]  /*3f10*/  FFMA R54, R29, R23, R54 ;  /* 0x000000171d367223 */ /* 0x000fe20000000036 */
[-C--:B------:R-:W-:Y:S01]  /*3f20*/  FFMA R4, R21, R49.reuse, R4 ;  /* 0x0000003115047223 */ /* 0x080fe20000000004 */
[----:B------:R-:W-:Y:S01]  /*3f30*/  FFMA R29, R20, R49, R65 ;  /* 0x00000031141d7223 */ /* 0x000fe20000000041 */
[----:B---3--:R-:W-:Y:S01]  /*3f40*/  FFMA R45, R40, R12, R45 ;  /* 0x0000000c282d7223 */ /* 0x008fe2000000002d */
[-C--:B------:R-:W-:Y:S01]  /*3f50*/  FFMA R44, R12, R43.reuse, R44 ;  /* 0x0000002b0c2c7223 */ /* 0x080fe2000000002c */
[----:B------:R-:W-:Y:S01]  /*3f60*/  FFMA R56, R48, R43, R56 ;  /* 0x0000002b30387223 */ /* 0x000fe20000000038 */
[----:B------:R-:W-:Y:S01]  /*3f70*/  FFMA R59, R12, R42, R59 ;  /* 0x0000002a0c3b7223 */ /* 0x000fe2000000003b */
[----:B----4-:R-:W-:Y:S01]  /*3f80*/  FFMA R65, R16, R30, R61 ;  /* 0x0000001e10417223 */ /* 0x010fe2000000003d */
[C---:B------:R-:W-:Y:S01]  /*3f90*/  FFMA R28, R30.reuse, R17, R5 ;  /* 0x000000111e1c7223 */ /* 0x040fe20000000005 */
[C---:B------:R-:W-:Y:S01]  /*3fa0*/  FFMA R67, R30.reuse, R18, R63 ;  /* 0x000000121e437223 */ /* 0x040fe2000000003f */
[----:B------:R-:W-:Y:S01]  /*3fb0*/  FFMA R54, R30, R19, R54 ;  /* 0x000000131e367223 */ /* 0x000fe20000000036 */
[----:B------:R-:W-:Y:S01]  /*3fc0*/  FFMA R30, R17, R50, R4 ;  /* 0x00000032111e7223 */ /* 0x000fe20000000004 */
[----:B------:R-:W-:Y:S01]  /*3fd0*/  FFMA R4, R12, R41, R47 ;  /* 0x000000290c047223 */ /* 0x000fe2000000002f */
[-C--:B------:R-:W-:Y:S01]  /*3fe0*/  FFMA R45, R20, R13.reuse, R45 ;  /* 0x0000000d142d7223 */ /* 0x080fe2000000002d */
[----:B------:R-:W-:Y:S01]  /*3ff0*/  FFMA R44, R23, R13, R44 ;  /* 0x0000000d172c7223 */ /* 0x000fe2000000002c */
[----:B------:R-:W-:Y:S01]  /*4000*/  FFMA R75, R48, R42, R75 ;  /* 0x0000002a304b7223 */ /* 0x000fe2000000004b */
[-C--:B------:R-:W-:Y:S01]  /*4010*/  FFMA R53, R36, R7.reuse, R53 ;  /* 0x0000000724357223 */ /* 0x080fe20000000035 */
[-C--:B------:R-:W-:Y:S01]  /*4020*/  FFMA R55, R37, R7.reuse, R8 ;  /* 0x0000000725377223 */ /* 0x080fe20000000008 */
[-C--:B------:R-:W-:Y:S01]  /*4030*/  FFMA R57, R38, R7.reuse, R57 ;  /* 0x0000000726397223 */ /* 0x080fe20000000039 */
[----:B------:R-:W-:Y:S01]  /*4040*/  FFMA R52, R39, R7, R52 ;  /* 0x0000000727347223 */ /* 0x000fe20000000034 */
[----:B------:R-:W-:Y:S01]  /*4050*/  FFMA R48, R23, R49, R56 ;  /* 0x0000003117307223 */ /* 0x000fe20000000038 */
[----:B------:R-:W-:Y:S01]  /*4060*/  LDS.128 R8, [R71+0xd0] ;  /* 0x0000d00047087984 */ /* 0x000fe20000000c00 */
[-C--:B------:R-:W-:Y:S01]  /*4070*/  FFMA R12, R21, R13.reuse, R4 ;  /* 0x0000000d150c7223 */ /* 0x080fe20000000004 */
[C---:B------:R-:W-:Y:S01]  /*4080*/  FFMA R59, R22.reuse, R13, R59 ;  /* 0x0000000d163b7223 */ /* 0x040fe2000000003b */
[----:B------:R-:W-:Y:S01]  /*4090*/  FFMA R75, R22, R49, R75 ;  /* 0x00000031164b7223 */ /* 0x000fe2000000004b */
[----:B------:R-:W0:Y:S01]  /*40a0*/  LDS.128 R36, [R2+0x3400] ;  /* 0x0034000002247984 */ /* 0x000e220000000c00 */
[CC--:B------:R-:W-:Y:S01]  /*40b0*/  FFMA R13, R16.reuse, R14.reuse, R45 ;  /* 0x0000000e100d7223 */ /* 0x0c0fe2000000002d */
[C---:B------:R-:W-:Y:S01]  /*40c0*/  FFMA R56, R19.reuse, R14, R44 ;  /* 0x0000000e13387223 */ /* 0x040fe2000000002c */
[----:B------:R-:W-:Y:S01]  /*40d0*/  FFMA R29, R16, R50, R29 ;  /* 0x00000032101d7223 */ /* 0x000fe2000000001d */
[----:B------:R-:W1:Y:S01]  /*40e0*/  LDS.128 R44, [R71+0x1d0] ;  /* 0x0001d000472c7984 */ /* 0x000e620000000c00 */
[----:B-----5:R-:W-:Y:S01]  /*40f0*/  FFMA R53, R40, R32, R53 ;  /* 0x0000002028357223 */ /* 0x020fe20000000035 */
[----:B------:R-:W-:Y:S01]  /*4100*/  FFMA R40, R32, R41, R55 ;  /* 0x0000002920287223 */ /* 0x000fe20000000037 */
[CC--:B------:R-:W-:Y:S01]  /*4110*/  FFMA R63, R18.reuse, R50.reuse, R75 ;  /* 0x00000032123f7223 */ /* 0x0c0fe2000000004b */
[----:B------:R-:W2:Y:S01]  /*4120*/  LDS.128 R4, [R2+0x3500] ;  /* 0x0035000002047984 */ /* 0x000ea20000000c00 */
[----:B------:R-:W-:Y:S01]  /*4130*/  FFMA R48, R19, R50, R48 ;  /* 0x0000003213307223 */ /* 0x000fe20000000030 */
[----:B------:R-:W-:Y:S01]  /*4140*/  FFMA R75, R18, R14, R59 ;  /* 0x0000000e124b7223 */ /* 0x000fe2000000003b */
[C---:B------:R-:W-:Y:S01]  /*4150*/  FFMA R65, R24.reuse, R31, R65 ;  /* 0x0000001f18417223 */ /* 0x040fe20000000041 */
[C---:B------:R-:W-:Y:S01]  /*4160*/  FFMA R50, R31.reuse, R25, R28 ;  /* 0x000000191f327223 */ /* 0x040fe2000000001c */
[C---:B------:R-:W-:Y:S01]  /*4170*/  FFMA R67, R31.reuse, R26, R67 ;  /* 0x0000001a1f437223 */ /* 0x040fe20000000043 */
[----:B------:R-:W-:Y:S01]  /*4180*/  FFMA R54, R31, R27, R54 ;  /* 0x0000001b1f367223 */ /* 0x000fe20000000036 */
[-C--:B------:R-:W-:Y:S01]  /*4190*/  FFMA R59, R24, R51.reuse, R29 ;  /* 0x00000033183b7223 */ /* 0x080fe2000000001d */
[----:B------:R-:W-:Y:S01]  /*41a0*/  FFMA R61, R25, R51, R30 ;  /* 0x00000033193d7223 */ /* 0x000fe2000000001e */
[C---:B------:R-:W-:Y:S01]  /*41b0*/  FFMA R57, R32.reuse, R42, R57 ;  /* 0x0000002a20397223 */ /* 0x040fe20000000039 */
[----:B------:R-:W3:Y:S01]  /*41c0*/  LDS.128 R28, [R2+0x3600] ;  /* 0x00360000021c7984 */ /* 0x000ee20000000c00 */
[----:B------:R-:W-:Y:S01]  /*41d0*/  FFMA R52, R32, R43, R52 ;  /* 0x0000002b20347223 */ /* 0x000fe20000000034 */
[-C--:B------:R-:W-:Y:S01]  /*41e0*/  FFMA R53, R20, R33.reuse, R53 ;  /* 0x0000002114357223 */ /* 0x080fe20000000035 */
[----:B------:R-:W-:-:S02]  /*41f0*/  FFMA R20, R21, R33, R40 ;  /* 0x0000002115147223 */ /* 0x000fc40000000028 */
[----:B------:R-:W4:Y:S01]  /*4200*/  LDS.128 R40, [R71+0x2d0] ;  /* 0x0002d00047287984 */ /* 0x000f220000000c00 */
[-C--:B------:R-:W-:Y:S01]  /*4210*/  FFMA R57, R22, R33.reuse, R57 ;  /* 0x0000002116397223 */ /* 0x080fe20000000039 */
[----:B------:R-:W-:Y:S01]  /*4220*/  FFMA R52, R23, R33, R52 ;  /* 0x0000002117347223 */ /* 0x000fe20000000034 */
[----:B------:R-:W-:Y:S01]  /*4230*/  FFMA R12, R17, R14, R12 ;  /* 0x0000000e110c7223 */ /* 0x000fe2000000000c */
[-C--:B------:R-:W-:Y:S01]  /*4240*/  FFMA R14, R27, R51.reuse, R48 ;  /* 0x000000331b0e7223 */ /* 0x080fe20000000030 */
[-C--:B------:R-:W-:Y:S01]  /*4250*/  FFMA R53, R16, R34.reuse, R53 ;  /* 0x0000002210357223 */ /* 0x080fe20000000035 */
[-C--:B------:R-:W-:Y:S01]  /*4260*/  FFMA R20, R17, R34.reuse, R20 ;  /* 0x0000002211147223 */ /* 0x080fe20000000014 */
[-C--:B------:R-:W-:Y:S01]  /*4270*/  FFMA R55, R18, R34.reuse, R57 ;  /* 0x0000002212377223 */ /* 0x080fe20000000039 */
[----:B------:R-:W-:Y:S01]  /*4280*/  FFMA R48, R19, R34, R52 ;  /* 0x0000002213307223 */ /* 0x000fe20000000034 */
[----:B------:R-:W-:Y:S01]  /*4290*/  FFMA R63, R26, R51, R63 ;  /* 0x000000331a3f7223 */ /* 0x000fe2000000003f */
[----:B------:R-:W-:Y:S01]  /*42a0*/  FFMA R49, R25, R15, R12 ;  /* 0x0000000f19317223 */ /* 0x000fe2000000000c */
[C---:B------:R-:W-:Y:S01]  /*42b0*/  FFMA R57, R24.reuse, R35, R53 ;  /* 0x0000002318397223 */ /* 0x040fe20000000035 */
[-C--:B------:R-:W-:Y:S01]  /*42c0*/  FFMA R13, R24, R15.reuse, R13 ;  /* 0x0000000f180d7223 */ /* 0x080fe2000000000d */
[CC--:B------:R-:W-:Y:S01]  /*42d0*/  FFMA R51, R26.reuse, R15.reuse, R75 ;  /* 0x0000000f1a337223 */ /* 0x0c0fe2000000004b */
[----:B------:R-:W-:Y:S01]  /*42e0*/  FFMA R12, R27, R15, R56 ;  /* 0x0000000f1b0c7223 */ /* 0x000fe20000000038 */
[-C--:B------:R-:W-:Y:S01]  /*42f0*/  FFMA R53, R25, R35.reuse, R20 ;  /* 0x0000002319357223 */ /* 0x080fe20000000014 */
[-C--:B------:R-:W-:Y:S01]  /*4300*/  FFMA R55, R26, R35.reuse, R55 ;  /* 0x000000231a377223 */ /* 0x080fe20000000037 */
[----:B------:R-:W-:Y:S01]  /*4310*/  FFMA R48, R27, R35, R48 ;  /* 0x000000231b307223 */ /* 0x000fe20000000030 */
[C---:B0-----:R-:W-:Y:S01]  /*4320*/  FFMA R65, R8.reuse, R36, R65 ;  /* 0x0000002408417223 */ /* 0x041fe20000000041 */
[----:B------:R-:W0:Y:S04]  /*4330*/  LDS.128 R24, [R2+0x3700] ;  /* 0x0037000002187984 */ /* 0x000e280000000c00 */
[----:B------:R-:W5:Y:S01]  /*4340*/  LDS.128 R32, [R71+0x3d0] ;  /* 0x0003d00047207984 */ /* 0x000f620000000c00 */
[C---:B------:R-:W-:Y:S01]  /*4350*/  FFMA R50, R8.reuse, R37, R50 ;  /* 0x0000002508327223 */ /* 0x040fe20000000032 */
[C---:B------:R-:W-:Y:S01]  /*4360*/  FFMA R67, R8.reuse, R38, R67 ;  /* 0x0000002608437223 */ /* 0x040fe20000000043 */
[----:B------:R-:W-:Y:S01]  /*4370*/  FFMA R54, R8, R39, R54 ;  /* 0x0000002708367223 */ /* 0x000fe20000000036 */
[----:B-1----:R-:W-:Y:S01]  /*4380*/  FFMA R59, R36, R44, R59 ;  /* 0x0000002c243b7223 */ /* 0x002fe2000000003b */
[C---:B------:R-:W-:Y:S01]  /*4390*/  FFMA R8, R44.reuse, R37, R61 ;  /* 0x000000252c087223 */ /* 0x040fe2000000003d */
[C---:B------:R-:W-:Y:S01]  /*43a0*/  FFMA R63, R44.reuse, R38, R63 ;  /* 0x000000262c3f7223 */ /* 0x040fe2000000003f */
[----:B------:R-:W-:Y:S01]  /*43b0*/  FFMA R14, R44, R39, R14 ;  /* 0x000000272c0e7223 */ /* 0x000fe2000000000e */
[C---:B--2---:R-:W-:Y:S01]  /*43c0*/  FFMA R65, R4.reuse, R9, R65 ;  /* 0x0000000904417223 */ /* 0x044fe20000000041 */
[C---:B------:R-:W-:Y:S01]  /*43d0*/  FFMA R15, R9.reuse, R5, R50 ;  /* 0x00000005090f7223 */ /* 0x040fe20000000032 */
[C---:B------:R-:W-:Y:S01]  /*43e0*/  FFMA R67, R9.reuse, R6, R67 ;  /* 0x0000000609437223 */ /* 0x040fe20000000043 */
[----:B------:R-:W-:Y:S01]  /*43f0*/  FFMA R54, R9, R7, R54 ;  /* 0x0000000709367223 */ /* 0x000fe20000000036 */
        /* <DEDUP_REMOVED lines=15> */
[----:B------:R-:W-:Y:S01]  /*44f0*/  LDS.128 R64, [R71+0xe0] ;  /* 0x0000e00047407984 */ /* 0x000fe20000000c00 */
[----:B------:R-:W-:Y:S01]  /*4500*/  FFMA R40, R40, R39, R12 ;  /* 0x0000002728287223 */ /* 0x000fe2000000000c */
[----:B------:R-:W-:-:S02]  /*4510*/  FFMA R61, R4, R41, R61 ;  /* 0x00000029043d7223 */ /* 0x000fc4000000003d */
[----:B------:R-:W1:Y:S01]  /*4520*/  LDS.128 R20, [R2+0x3800] ;  /* 0x0038000002147984 */ /* 0x000e620000000c00 */
[----:B------:R-:W-:-:S03]  /*4530*/  FFMA R46, R5, R41, R46 ;  /* 0x00000029052e7223 */ /* 0x000fc6000000002e */
[----:B------:R-:W2:Y:S01]  /*4540*/  LDS.128 R12, [R71+0x1e0] ;  /* 0x0001e000470c7984 */ /* 0x000ea20000000c00 */
[-C--:B------:R-:W-:Y:S01]  /*4550*/  FFMA R51, R6, R41.reuse, R51 ;  /* 0x0000002906337223 */ /* 0x080fe20000000033 */
[----:B------:R-:W-:Y:S02]  /*4560*/  FFMA R40, R7, R41, R40 ;  /* 0x0000002907287223 */ /* 0x000fe40000000028 */
[----:B------:R-:W3:Y:S01]  /*4570*/  LDS.128 R16, [R2+0x3900] ;  /* 0x0039000002107984 */ /* 0x000ee20000000c00 */
[-C--:B------:R-:W-:Y:S01]  /*4580*/  FFMA R41, R28, R42.reuse, R61 ;  /* 0x0000002a1c297223 */ /* 0x080fe2000000003d */
[-C--:B------:R-:W-:Y:S01]  /*4590*/  FFMA R56, R29, R42.reuse, R46 ;  /* 0x0000002a1d387223 */ /* 0x080fe2000000002e */
[-C--:B------:R-:W-:Y:S01]  /*45a0*/  FFMA R51, R30, R42.reuse, R51 ;  /* 0x0000002a1e337223 */ /* 0x080fe20000000033 */
[----:B------:R-:W-:Y:S01]  /*45b0*/  FFMA R40, R31, R42, R40 ;  /* 0x0000002a1f287223 */ /* 0x000fe20000000028 */
[----:B------:R-:W4:Y:S01]  /*45c0*/  LDS.128 R60, [R2+0x3a00] ;  /* 0x003a0000023c7984 */ /* 0x000f220000000c00 */
[C---:B0-----:R-:W-:Y:S01]  /*45d0*/  FFMA R42, R11.reuse, R25, R44 ;  /* 0x000000190b2a7223 */ /* 0x041fe2000000002c */
[----:B------:R-:W-:Y:S01]  /*45e0*/  FFMA R45, R24, R11, R45 ;  /* 0x0000000b182d7223 */ /* 0x000fe2000000002d */
[C---:B------:R-:W-:Y:S01]  /*45f0*/  FFMA R75, R11.reuse, R26, R75 ;  /* 0x0000001a0b4b7223 */ /* 0x040fe2000000004b */
[----:B------:R-:W-:Y:S01]  /*4600*/  FFMA R44, R11, R27, R10 ;  /* 0x0000001b0b2c7223 */ /* 0x000fe2000000000a */
[----:B-----5:R-:W-:Y:S01]  /*4610*/  FFMA R57, R36, R32, R57 ;  /* 0x0000002024397223 */ /* 0x020fe20000000039 */
[-C--:B------:R-:W-:Y:S01]  /*4620*/  FFMA R46, R25, R47.reuse, R8 ;  /* 0x0000002f192e7223 */ /* 0x080fe20000000008 */
[----:B------:R-:W-:-:S02]  /*4630*/  FFMA R50, R26, R47, R9 ;  /* 0x0000002f1a327223 */ /* 0x000fc40000000009 */
[----:B------:R-:W0:Y:S01]  /*4640*/  LDS.128 R8, [R71+0x2e0] ;  /* 0x0002e00047087984 */ /* 0x000e220000000c00 */
[----:B------:R-:W-:Y:S01]  /*4650*/  FFMA R57, R4, R33, R57 ;  /* 0x0000002104397223 */ /* 0x000fe20000000039 */
[----:B------:R-:W-:-:S03]  /*4660*/  FFMA R4, R32, R37, R53 ;  /* 0x0000002520047223 */ /* 0x000fc60000000035 */
[----:B------:R-:W-:Y:S01]  /*4670*/  FFMA R57, R28, R34, R57 ;  /* 0x000000221c397223 */ /* 0x000fe20000000039 */
[C---:B------:R-:W-:Y:S01]  /*4680*/  FFMA R55, R32.reuse, R38, R55 ;  /* 0x0000002620377223 */ /* 0x040fe20000000037 */
[----:B------:R-:W-:Y:S01]  /*4690*/  FFMA R32, R32, R39, R48 ;  /* 0x0000002720207223 */ /* 0x000fe20000000030 */
[C---:B------:R-:W-:Y:S01]  /*46a0*/  FFMA R52, R24.reuse, R47, R59 ;  /* 0x0000002f18347223 */ /* 0x040fe2000000003b */
[----:B------:R-:W-:Y:S01]  /*46b0*/  FFMA R49, R25, R43, R56 ;  /* 0x0000002b19317223 */ /* 0x000fe20000000038 */
[----:B------:R-:W-:Y:S01]  /*46c0*/  FFMA R77, R24, R35, R57 ;  /* 0x00000023184d7223 */ /* 0x000fe20000000039 */
[----:B------:R-:W5:Y:S04]  /*46d0*/  LDS.128 R36, [R71+0x3e0] ;  /* 0x0003e00047247984 */ /* 0x000f680000000c00 */
[----:B------:R-:W5:Y:S01]  /*46e0*/  LDS.128 R56, [R2+0x3b00] ;  /* 0x003b000002387984 */ /* 0x000f620000000c00 */
[----:B------:R-:W-:Y:S01]  /*46f0*/  FFMA R54, R27, R47, R54 ;  /* 0x0000002f1b367223 */ /* 0x000fe20000000036 */
[C---:B-1----:R-:W-:Y:S01]  /*4700*/  FFMA R75, R64.reuse, R22, R75 ;  /* 0x00000016404b7223 */ /* 0x042fe2000000004b */
[C---:B------:R-:W-:Y:S01]  /*4710*/  FFMA R45, R64.reuse, R20, R45 ;  /* 0x00000014402d7223 */ /* 0x040fe2000000002d */
[C---:B------:R-:W-:Y:S01]  /*4720*/  FFMA R42, R64.reuse, R21, R42 ;  /* 0x00000015402a7223 */ /* 0x040fe2000000002a */
[----:B------:R-:W-:Y:S01]  /*4730*/  FFMA R44, R64, R23, R44 ;  /* 0x00000017402c7223 */ /* 0x000fe2000000002c */
[----:B--2---:R-:W-:Y:S01]  /*4740*/  FFMA R47, R20, R12, R52 ;  /* 0x0000000c142f7223 */ /* 0x004fe20000000034 */
[C---:B------:R-:W-:Y:S01]  /*4750*/  FFMA R46, R12.reuse, R21, R46 ;  /* 0x000000150c2e7223 */ /* 0x040fe2000000002e */
[C---:B------:R-:W-:Y:S01]  /*4760*/  FFMA R53, R12.reuse, R22, R50 ;  /* 0x000000160c357223 */ /* 0x040fe20000000032 */
[----:B------:R-:W-:Y:S01]  /*4770*/  FFMA R54, R12, R23, R54 ;  /* 0x000000170c367223 */ /* 0x000fe20000000036 */
[----:B------:R-:W-:Y:S01]  /*4780*/  FFMA R4, R5, R33, R4 ;  /* 0x0000002105047223 */ /* 0x000fe20000000004 */
[-C--:B------:R-:W-:Y:S01]  /*4790*/  FFMA R41, R24, R43.reuse, R41 ;  /* 0x0000002b18297223 */ /* 0x080fe20000000029 */
[-C--:B------:R-:W-:Y:S01]  /*47a0*/  FFMA R51, R26, R43.reuse, R51 ;  /* 0x0000002b1a337223 */ /* 0x080fe20000000033 */
[----:B------:R-:W-:Y:S01]  /*47b0*/  FFMA R40, R27, R43, R40 ;  /* 0x0000002b1b287223 */ /* 0x000fe20000000028 */
[----:B------:R-:W-:Y:S01]  /*47c0*/  FFMA R5, R6, R33, R55 ;  /* 0x0000002106057223 */ /* 0x000fe20000000037 */
[C---:B---3--:R-:W-:Y:S01]  /*47d0*/  FFMA R75, R65.reuse, R18, R75 ;  /* 0x00000012414b7223 */ /* 0x048fe2000000004b */
        /* <DEDUP_REMOVED lines=16> */
[C---:B0-----:R-:W-:Y:S01]  /*48e0*/  FFMA R48, R8.reuse, R21, R49 ;  /* 0x0000001508307223 */ /* 0x041fe20000000031 */
[C---:B------:R-:W-:Y:S01]  /*48f0*/  FFMA R51, R8.reuse, R22, R51 ;  /* 0x0000001608337223 */ /* 0x040fe20000000033 */
[----:B------:R-:W-:Y:S01]  /*4900*/  FFMA R50, R8, R23, R40 ;  /* 0x0000001708327223 */ /* 0x000fe20000000028 */
[----:B------:R-:W0:Y:S01]  /*4910*/  LDS.128 R52, [R71+0xf0] ;  /* 0x0000f00047347984 */ /* 0x000e220000000c00 */
[----:B------:R-:W-:Y:S01]  /*4920*/  FFMA R28, R20, R8, R41 ;  /* 0x00000008141c7223 */ /* 0x000fe20000000029 */
[-C--:B------:R-:W-:Y:S01]  /*4930*/  FFMA R8, R17, R9.reuse, R48 ;  /* 0x0000000911087223 */ /* 0x080fe20000000030 */
[-C--:B------:R-:W-:Y:S01]  /*4940*/  FFMA R64, R18, R9.reuse, R51 ;  /* 0x0000000912407223 */ /* 0x080fe20000000033 */
[----:B------:R-:W1:Y:S01]  /*4950*/  LDS.128 R40, [R2+0x3d00] ;  /* 0x003d000002287984 */ /* 0x000e620000000c00 */
[-C--:B------:R-:W-:Y:S01]  /*4960*/  FFMA R68, R19, R9.reuse, R50 ;  /* 0x0000000913447223 */ /* 0x080fe20000000032 */
[----:B------:R-:W-:-:S02]  /*4970*/  FFMA R28, R16, R9, R28 ;  /* 0x00000009101c7223 */ /* 0x000fc4000000001c */
[----:B------:R-:W2:Y:S01]  /*4980*/  LDS.128 R48, [R71+0x1f0] ;  /* 0x0001f00047307984 */ /* 0x000ea20000000c00 */
[-C--:B------:R-:W-:Y:S01]  /*4990*/  FFMA R8, R61, R10.reuse, R8 ;  /* 0x0000000a3d087223 */ /* 0x080fe20000000008 */
[-C--:B------:R-:W-:Y:S01]  /*49a0*/  FFMA R28, R60, R10.reuse, R28 ;  /* 0x0000000a3c1c7223 */ /* 0x080fe2000000001c */
[-C--:B------:R-:W-:Y:S01]  /*49b0*/  FFMA R9, R62, R10.reuse, R64 ;  /* 0x0000000a3e097223 */ /* 0x080fe20000000040 */
[----:B------:R-:W-:Y:S01]  /*49c0*/  FFMA R10, R63, R10, R68 ;  /* 0x0000000a3f0a7223 */ /* 0x000fe20000000044 */
[----:B-----5:R-:W-:Y:S01]  /*49d0*/  FFMA R68, R20, R36, R77 ;  /* 0x0000002414447223 */ /* 0x020fe2000000004d */
[----:B------:R-:W-:Y:S01]  /*49e0*/  FFMA R77, R56, R67, R65 ;  /* 0x00000043384d7223 */ /* 0x000fe20000000041 */
[C---:B------:R-:W-:Y:S01]  /*49f0*/  FFMA R12, R67.reuse, R57, R12 ;  /* 0x00000039430c7223 */ /* 0x040fe2000000000c */
[C---:B------:R-:W-:Y:S01]  /*4a00*/  FFMA R24, R67.reuse, R58, R24 ;  /* 0x0000003a43187223 */ /* 0x040fe20000000018 */
[----:B------:R-:W-:Y:S02]  /*4a10*/  FFMA R20, R67, R59, R66 ;  /* 0x0000003b43147223 */ /* 0x000fe40000000042 */
[----:B------:R-:W3:Y:S01]  /*4a20*/  LDS.128 R64, [R2+0x3e00] ;  /* 0x003e000002407984 */ /* 0x000ee20000000c00 */
[----:B------:R-:W-:Y:S01]  /*4a30*/  FFMA R32, R7, R33, R32 ;  /* 0x0000002107207223 */ /* 0x000fe20000000020 */
[-C--:B------:R-:W-:Y:S01]  /*4a40*/  FFMA R4, R29, R34.reuse, R4 ;  /* 0x000000221d047223 */ /* 0x080fe20000000004 */
[-C--:B------:R-:W-:Y:S01]  /*4a50*/  FFMA R5, R30, R34.reuse, R5 ;  /* 0x000000221e057223 */ /* 0x080fe20000000005 */
[----:B------:R-:W-:Y:S01]  /*4a60*/  FFMA R68, R16, R37, R68 ;  /* 0x0000002510447223 */ /* 0x000fe20000000044 */
[----:B------:R-:W-:Y:S01]  /*4a70*/  FFMA R16, R31, R34, R32 ;  /* 0x000000221f107223 */ /* 0x000fe20000000020 */
[-C--:B------:R-:W-:Y:S01]  /*4a80*/  FFMA R7, R25, R35.reuse, R4 ;  /* 0x0000002319077223 */ /* 0x080fe20000000004 */
        /* <DEDUP_REMOVED lines=8> */
[----:B------:R-:W-:Y:S01]  /*4b10*/  FFMA R28, R36, R21, R7 ;  /* 0x00000015241c7223 */ /* 0x000fe20000000007 */
[----:B------:R-:W-:Y:S01]  /*4b20*/  FFMA R31, R58, R11, R9 ;  /* 0x0000000b3a1f7223 */ /* 0x000fe20000000009 */
[C---:B0-----:R-:W-:Y:S01]  /*4b30*/  FFMA R12, R52.reuse, R45, R12 ;  /* 0x0000002d340c7223 */ /* 0x041fe2000000000c */
[----:B------:R-:W-:Y:S01]  /*4b40*/  FFMA R20, R52, R47, R20 ;  /* 0x0000002f34147223 */ /* 0x000fe20000000014 */
[----:B------:R-:W-:-:S02]  /*4b50*/  FFMA R21, R56, R39, R5 ;  /* 0x0000002738157223 */ /* 0x000fc40000000005 */
[C---:B-1----:R-:W-:Y:S01]  /*4b60*/  FFMA R15, R53.reuse, R41, R12 ;  /* 0x00000029350f7223 */ /* 0x042fe2000000000c */
[C---:B------:R-:W-:Y:S01]  /*4b70*/  FFMA R12, R53.reuse, R43, R20 ;  /* 0x0000002b350c7223 */ /* 0x040fe20000000014 */
[C---:B------:R-:W-:Y:S01]  /*4b80*/  FFMA R77, R52.reuse, R44, R77 ;  /* 0x0000002c344d7223 */ /* 0x040fe2000000004d */
[----:B------:R-:W-:Y:S01]  /*4b90*/  FFMA R9, R52, R46, R24 ;  /* 0x0000002e34097223 */ /* 0x000fe20000000018 */
[----:B------:R-:W0:Y:S01]  /*4ba0*/  LDS.128 R4, [R71+0x2f0] ;  /* 0x0002f00047047984 */ /* 0x000e220000000c00 */
[----:B--2---:R-:W-:Y:S01]  /*4bb0*/  FFMA R13, R44, R48, R13 ;  /* 0x000000302c0d7223 */ /* 0x004fe2000000000d */
[C---:B------:R-:W-:Y:S01]  /*4bc0*/  FFMA R20, R48.reuse, R45, R33 ;  /* 0x0000002d30147223 */ /* 0x040fe20000000021 */
[C---:B------:R-:W-:Y:S01]  /*4bd0*/  FFMA R75, R48.reuse, R46, R75 ;  /* 0x0000002e304b7223 */ /* 0x040fe2000000004b */
[----:B------:R-:W-:Y:S01]  /*4be0*/  FFMA R48, R48, R47, R14 ;  /* 0x0000002f30307223 */ /* 0x000fe2000000000e */
[C---:B------:R-:W-:Y:S01]  /*4bf0*/  FFMA R77, R40.reuse, R53, R77 ;  /* 0x00000035284d7223 */ /* 0x040fe2000000004d */
[----:B------:R-:W-:Y:S01]  /*4c00*/  FFMA R35, R53, R42, R9 ;  /* 0x0000002a35237223 */ /* 0x000fe20000000009 */
[-C--:B------:R-:W-:Y:S01]  /*4c10*/  FFMA R13, R40, R49.reuse, R13 ;  /* 0x00000031280d7223 */ /* 0x080fe2000000000d */
[----:B------:R-:W-:Y:S01]  /*4c20*/  FFMA R14, R41, R49, R20 ;  /* 0x00000031290e7223 */ /* 0x000fe20000000014 */
[-C--:B------:R-:W-:Y:S01]  /*4c30*/  FFMA R29, R57, R11.reuse, R8 ;  /* 0x0000000b391d7223 */ /* 0x080fe20000000008 */
[----:B------:R-:W-:Y:S01]  /*4c40*/  FFMA R26, R59, R11, R10 ;  /* 0x0000000b3b1a7223 */ /* 0x000fe2000000000a */
[----:B---3--:R-:W-:Y:S01]  /*4c50*/  FFMA R33, R64, R54, R77 ;  /* 0x0000003640217223 */ /* 0x008fe2000000004d */
[----:B------:R1:W2:Y:S01]  /*4c60*/  LDS.128 R8, [R2+0x3f00] ;  /* 0x003f000002087984 */ /* 0x0002a20000000c00 */
[C---:B------:R-:W-:Y:S01]  /*4c70*/  FFMA R20, R54.reuse, R65, R15 ;  /* 0x0000004136147223 */ /* 0x040fe2000000000f */
[C---:B------:R-:W-:Y:S01]  /*4c80*/  FFMA R35, R54.reuse, R66, R35 ;  /* 0x0000004236237223 */ /* 0x040fe20000000023 */
[----:B------:R-:W-:Y:S01]  /*4c90*/  FFMA R54, R54, R67, R12 ;  /* 0x0000004336367223 */ /* 0x000fe2000000000c */
[-C--:B------:R-:W-:Y:S01]  /*4ca0*/  FFMA R53, R64, R50.reuse, R13 ;  /* 0x0000003240357223 */ /* 0x080fe2000000000d */
[----:B-1----:R-:W-:-:S02]  /*4cb0*/  FFMA R2, R65, R50, R14 ;  /* 0x0000003241027223 */ /* 0x002fc4000000000e */
[----:B------:R-:W1:Y:S01]  /*4cc0*/  LDS.128 R12, [R71+0x3f0] ;  /* 0x0003f000470c7984 */ /* 0x000e620000000c00 */
[C---:B------:R-:W-:Y:S01]  /*4cd0*/  FFMA R25, R36.reuse, R22, R25 ;  /* 0x0000001624197223 */ /* 0x040fe20000000019 */
[----:B------:R-:W-:Y:S01]  /*4ce0*/  FFMA R16, R36, R23, R16 ;  /* 0x0000001724107223 */ /* 0x000fe20000000010 */
[-C--:B------:R-:W-:Y:S02]  /*4cf0*/  FFMA R28, R17, R37.reuse, R28 ;  /* 0x00000025111c7223 */ /* 0x080fe4000000001c */
[-C--:B------:R-:W-:Y:S01]  /*4d00*/  FFMA R25, R18, R37.reuse, R25 ;  /* 0x0000002512197223 */ /* 0x080fe20000000019 */
[----:B------:R-:W-:Y:S01]  /*4d10*/  FFMA R16, R19, R37, R16 ;  /* 0x0000002513107223 */ /* 0x000fe20000000010 */
[-C--:B------:R-:W-:Y:S01]  /*4d20*/  FFMA R28, R61, R38.reuse, R28 ;  /* 0x000000263d1c7223 */ /* 0x080fe2000000001c */
[----:B------:R-:W-:Y:S01]  /*4d30*/  UIADD3 UR4, UP0, UPT, UR4, 0x100, URZ ;  /* 0x0000010004047890 */ /* 0x000fe2000ff1e0ff */
[-C--:B------:R-:W-:Y:S01]  /*4d40*/  FFMA R25, R62, R38.reuse, R25 ;  /* 0x000000263e197223 */ /* 0x080fe20000000019 */
[----:B------:R-:W-:Y:S01]  /*4d50*/  FFMA R16, R63, R38, R16 ;  /* 0x000000263f107223 */ /* 0x000fe20000000010 */
[-C--:B------:R-:W-:Y:S01]  /*4d60*/  FFMA R57, R57, R39.reuse, R28 ;  /* 0x0000002739397223 */ /* 0x080fe2000000001c */
[----:B------:R-:W-:Y:S01]  /*4d70*/  UIADD3.X UR5, UPT, UPT, URZ, UR5, URZ, UP0, !UPT ;  /* 0x00000005ff057290 */ /* 0x000fe200087fe4ff */
[----:B0-----:R-:W-:Y:S01]  /*4d80*/  FFMA R31, R4, R46, R31 ;  /* 0x0000002e041f7223 */ /* 0x001fe2000000001f */
[-C--:B------:R-:W-:Y:S01]  /*4d90*/  FFMA R25, R58, R39.reuse, R25 ;  /* 0x000000273a197223 */ /* 0x080fe20000000019 */
[----:B------:R-:W-:-:S02]  /*4da0*/  FFMA R22, R59, R39, R16 ;  /* 0x000000273b167223 */ /* 0x000fc40000000010 */
[----:B------:R-:W-:Y:S01]  /*4db0*/  FFMA R31, R42, R5, R31 ;  /* 0x000000052a1f7223 */ /* 0x000fe2000000001f */
[----:B------:R-:W-:Y:S01]  /*4dc0*/  UISETP.GE.U32.AND UP0, UPT, UR4, UR10, UPT ;  /* 0x0000000a0400728c */ /* 0x000fe2000bf06070 */
[----:B------:R-:W-:Y:S02]  /*4dd0*/  FFMA R16, R4, R45, R29 ;  /* 0x0000002d04107223 */ /* 0x000fe4000000001d */
[----:B------:R-:W-:Y:S01]  /*4de0*/  FFMA R17, R66, R6, R31 ;  /* 0x0000000642117223 */ /* 0x000fe2000000001f */
[----:B------:R-:W-:Y:S01]  /*4df0*/  FFMA R27, R44, R4, R27 ;  /* 0x000000042c1b7223 */ /* 0x000fe2000000001b */
[----:B------:R-:W-:Y:S01]  /*4e00*/  FFMA R26, R4, R47, R26 ;  /* 0x0000002f041a7223 */ /* 0x000fe2000000001a */
[----:B--2---:R-:W-:Y:S01]  /*4e10*/  FFMA R31, R9, R51, R2 ;  /* 0x00000033091f7223 */ /* 0x004fe20000000002 */
[----:B------:R-:W-:Y:S02]  /*4e20*/  USHF.L.U32 UR6, UR15, 0x6, URZ ;  /* 0x000000060f067899 */ /* 0x000fe400080006ff */
[----:B------:R-:W-:Y:S01]  /*4e30*/  UISETP.GE.U32.AND.EX UP0, UPT, UR5, UR11, UPT, UP0 ;  /* 0x0000000b0500728c */ /* 0x000fe2000bf06100 */
[-C--:B------:R-:W-:Y:S01]  /*4e40*/  FFMA R75, R42, R49.reuse, R75 ;  /* 0x000000312a4b7223 */ /* 0x080fe2000000004b */
[----:B------:R-:W-:Y:S01]  /*4e50*/  FFMA R30, R43, R49, R48 ;  /* 0x000000312b1e7223 */ /* 0x000fe20000000030 */
[----:B------:R-:W-:Y:S01]  /*4e60*/  FFMA R16, R41, R5, R16 ;  /* 0x0000000529107223 */ /* 0x000fe20000000010 */
[----:B-1----:R-:W-:Y:S01]  /*4e70*/  FFMA R21, R44, R12, R21 ;  /* 0x0000000c2c157223 */ /* 0x002fe20000000015 */
[C---:B------:R-:W-:Y:S01]  /*4e80*/  FFMA R2, R12.reuse, R45, R57 ;  /* 0x0000002d0c027223 */ /* 0x040fe20000000039 */
[C---:B------:R-:W-:Y:S01]  /*4e90*/  FFMA R25, R12.reuse, R46, R25 ;  /* 0x0000002e0c197223 */ /* 0x040fe20000000019 */
[----:B------:R-:W-:Y:S01]  /*4ea0*/  FFMA R22, R12, R47, R22 ;  /* 0x0000002f0c167223 */ /* 0x000fe20000000016 */
[CC--:B------:R-:W-:Y:S01]  /*4eb0*/  FFMA R27, R40.reuse, R5.reuse, R27 ;  /* 0x00000005281b7223 */ /* 0x0c0fe2000000001b */
[----:B------:R-:W-:Y:S01]  /*4ec0*/  FFMA R26, R43, R5, R26 ;  /* 0x000000052b1a7223 */ /* 0x000fe2000000001a */
[-C--:B------:R-:W-:Y:S01]  /*4ed0*/  FFMA R21, R40, R13.reuse, R21 ;  /* 0x0000000d28157223 */ /* 0x080fe20000000015 */
[-C--:B------:R-:W-:Y:S01]  /*4ee0*/  FFMA R2, R41, R13.reuse, R2 ;  /* 0x0000000d29027223 */ /* 0x080fe20000000002 */
[-C--:B------:R-:W-:Y:S01]  /*4ef0*/  FFMA R25, R42, R13.reuse, R25 ;  /* 0x0000000d2a197223 */ /* 0x080fe20000000019 */
[----:B------:R-:W-:Y:S01]  /*4f00*/  FFMA R22, R43, R13, R22 ;  /* 0x0000000d2b167223 */ /* 0x000fe20000000016 */
[----:B------:R-:W-:Y:S01]  /*4f10*/  MOV R77, UR6 ;  /* 0x00000006004d7c02 */ /* 0x000fe20008000f00 */
[-C--:B------:R-:W-:Y:S01]  /*4f20*/  FFMA R49, R66, R50.reuse, R75 ;  /* 0x0000003242317223 */ /* 0x080fe2000000004b */
        /* <DEDUP_REMOVED lines=8> */
[C---:B------:R-:W-:Y:S01]  /*4fb0*/  FFMA R39, R8.reuse, R55, R33 ;  /* 0x0000003708277223 */ /* 0x040fe20000000021 */
[-C--:B------:R-:W-:Y:S01]  /*4fc0*/  FFMA R29, R8, R51.reuse, R53 ;  /* 0x00000033081d7223 */ /* 0x080fe20000000035 */
[-C--:B------:R-:W-:Y:S01]  /*4fd0*/  FFMA R37, R10, R51.reuse, R49 ;  /* 0x000000330a257223 */ /* 0x080fe20000000031 */
[----:B------:R-:W-:Y:S01]  /*4fe0*/  FFMA R30, R11, R51, R30 ;  /* 0x000000330b1e7223 */ /* 0x000fe2000000001e */
[----:B------:R-:W-:Y:S01]  /*4ff0*/  FFMA R33, R9, R7, R16 ;  /* 0x0000000709217223 */ /* 0x000fe20000000010 */
[----:B------:R-:W-:-:S04]  /*5000*/  IMAD.WIDE R72, R77, 0x4, R72 ;  /* 0x000000044d487825 */ /* 0x000fc800078e0248 */
        /* <DEDUP_REMOVED lines=10> */
[----:B------:R-:W-:Y:S06]  /*50b0*/  BAR.SYNC.DEFER_BLOCKING 0x0 ;  /* 0x0000000000007b1d */ /* 0x000fec0000010000 */
[----:B------:R-:W-:Y:S05]  /*50c0*/  BRA.U !UP0, `(.L_x_1) ;  /* 0xffffffb1085c7547 */ /* 0x000fea000b83ffff */
.L_x_0:
[----:B------:R-:W0:Y:S01]  /*50d0*/  LDC R9, c[0x0][0x384] ;  /* 0x0000e100ff097b82 */ /* 0x000e220000000800 */
[----:B-1----:R-:W-:Y:S02]  /*50e0*/  MOV R2, UR9 ;  /* 0x0000000900027c02 */ /* 0x002fe40008000f00 */
[----:B--2-4-:R-:W-:Y:S02]  /*50f0*/  LEA R69, R69, R0, 0x4 ;  /* 0x0000000045457211 */ /* 0x014fe400078e20ff */
[----:B---3--:R-:W-:Y:S02]  /*5100*/  LEA R0, R2, R3, 0x4 ;  /* 0x0000000302007211 */ /* 0x008fe400078e20ff */
[----:B------:R-:W-:Y:S01]  /*5110*/  SHF.L.U32 R3, R69, 0x2, RZ ;  /* 0x0000000245037819 */ /* 0x000fe200000006ff */
[----:B------:R-:W1:Y:S01]  /*5120*/  LDC.64 R4, c[0x0][0x3a0] ;  /* 0x0000e800ff047b82 */ /* 0x000e620000000a00 */
[----:B------:R-:W-:-:S05]  /*5130*/  SHF.L.U32 R0, R0, 0x2, RZ ;  /* 0x0000000200007819 */ /* 0x000fca00000006ff */
[----:B0-----:R-:W-:-:S04]  /*5140*/  IMAD R3, R0, R9, R3 ;  /* 0x0000000900037224 */ /* 0x001fc800078e0203 */
[----:B-1----:R-:W-:-:S05]  /*5150*/  IMAD.WIDE R2, R3, 0x4, R4 ;  /* 0x0000000403027825 */ /* 0x002fca00078e0204 */
[----:B------:R-:W-:Y:S01]  /*5160*/  STG.E desc[UR12][R2.64], R39 ;  /* 0x0000002702007986 */ /* 0x000fe2000c10190c */
[----:B------:R-:W-:-:S03]  /*5170*/  IMAD.WIDE R4, R9, 0x4, R2 ;  /* 0x0000000409047825 */ /* 0x000fc600078e0202 */
[----:B------:R-:W-:Y:S01]  /*5180*/  STG.E desc[UR12][R2.64+0x4], R18 ;  /* 0x0000041202007986 */ /* 0x000fe2000c10190c */
[----:B------:R-:W-:-:S03]  /*5190*/  IMAD.WIDE R6, R9, 0x4, R4 ;  /* 0x0000000409067825 */ /* 0x000fc600078e0204 */
[----:B------:R-:W-:Y:S04]  /*51a0*/  STG.E desc[UR12][R2.64+0x8], R35 ;  /* 0x0000082302007986 */ /* 0x000fe8000c10190c */
[----:B------:R-:W-:Y:S01]  /*51b0*/  STG.E desc[UR12][R2.64+0xc], R28 ;  /* 0x00000c1c02007986 */ /* 0x000fe2000c10190c */
[----:B------:R-:W-:-:S03]  /*51c0*/  IMAD.WIDE R8, R9, 0x4, R6 ;  /* 0x0000000409087825 */ /* 0x000fc600078e0206 */
[----:B------:R-:W-:Y:S04]  /*51d0*/  STG.E desc[UR12][R4.64], R29 ;  /* 0x0000001d04007986 */ /* 0x000fe8000c10190c */
        /* <DEDUP_REMOVED lines=10> */
[----:B------:R-:W-:Y:S01]  /*5280*/  STG.E desc[UR12][R8.64+0xc], R32 ;  /* 0x00000c2008007986 */ /* 0x000fe2000c10190c */
[----:B------:R-:W-:Y:S05]  /*5290*/  EXIT ;  /* 0x000000000000794d */ /* 0x000fea0003800000 */
.L_x_2:
[----:B------:R-:W-:-:S00]  /*52a0*/  BRA `(.L_x_2) ;  /* 0xfffffffc00fc7947 */ /* 0x000fc0000383ffff */
[----:B------:R-:W-:-:S00]  /*52b0*/  NOP ;  /* 0x0000000000007918 */ /* 0x000fc00000000000 */
        /* <DEDUP_REMOVED lines=12> */
.L_x_3:


//--------------------- .nv.shared._Z5sgemmILi16ELi4EEviiiPfS0_S0_ --------------------------
	.section	.nv.shared._Z5sgemmILi16ELi4EEviiiPfS0_S0_,"aw",@nobits
	.sectionflags	@""
	.align	4
.nv.shared._Z5sgemmILi16ELi4EEviiiPfS0_S0_:
	.zero		33792


//--------------------- .nv.shared.reserved.0     --------------------------
	.section	.nv.shared.reserved.0,"aw",@nobits
	.weak		__nv_reservedSMEM_offset_0_alias
	.size		__nv_reservedSMEM_offset_0_alias, 0, 64
	.other		__nv_reservedSMEM_offset_0_alias,@"STO_CUDA_RESERVED_SHARED STV_DEFAULT"
__nv_reservedSMEM_offset_0_alias:
	.zero		0
	.zero		64


//--------------------- .nv.constant0._Z5sgemmILi16ELi4EEviiiPfS0_S0_ --------------------------
	.section	.nv.constant0._Z5sgemmILi16ELi4EEviiiPfS0_S0_,"a",@progbits
	.sectionflags	@""
	.align	4
.nv.constant0._Z5sgemmILi16ELi4EEviiiPfS0_S0_:
	.zero		936


//--------------------- SYMBOLS --------------------------

	.type		.nv.reservedSmem.offset0,@object
	.size		.nv.reservedSmem.offset0,0x4
	.type		.nv.reservedSmem.cap,@object
	.size		.nv.reservedSmem.cap,0x4
